def attn_fwd(
    Q,
    K,
    V,
    Out,
    Lse,
    sm_scale,
    stride_qz,
    stride_qh,
    stride_qm,
    stride_qk,
    stride_kz,
    stride_kh,
    stride_kn,
    stride_kk,
    stride_vz,
    stride_vh,
    stride_vn,
    stride_vk,
    stride_oz,
    stride_oh,
    stride_om,
    stride_ok,
    seqlen_q,
    seqlen_k,
    BLOCK_M: tl.constexpr,
    BLOCK_N: tl.constexpr,
    HEAD_DIM: tl.constexpr,
    CAUSAL: tl.constexpr,
):
    start_m = tl.program_id(0)
    off_hz = tl.program_id(1)
    q_off = off_hz * stride_qh
    k_off = off_hz * stride_kh
    v_off = off_hz * stride_vh
    offs_m = start_m * BLOCK_M + tl.arange(0, BLOCK_M)
    offs_d = tl.arange(0, HEAD_DIM)
    offs_n = tl.arange(0, BLOCK_N)
    q_ptrs = Q + q_off + offs_m[:, None] * stride_qm + offs_d[None, :] * stride_qk
    k_ptrs = K + k_off + offs_d[:, None] * stride_kk + offs_n[None, :] * stride_kn
    v_ptrs = V + v_off + offs_n[:, None] * stride_vn + offs_d[None, :] * stride_vk
    m_i = tl.full([BLOCK_M], float("-inf"), dtype=tl.float32)
    l_i = tl.zeros([BLOCK_M], dtype=tl.float32) + 1.0
    acc = tl.zeros([BLOCK_M, HEAD_DIM], dtype=tl.float32)
    q = tl.load(q_ptrs)
    acc, l_i, m_i = _attn_fwd_inner(
        acc,
        l_i,
        m_i,
        q,
        k_ptrs,
        v_ptrs,
        sm_scale,
        stride_kn,
        stride_vn,
        start_m,
        seqlen_k,
        BLOCK_M,
        BLOCK_N,
        HEAD_DIM,
        CAUSAL,
    )
    acc = acc / l_i[:, None]
    lse = m_i + tl.math.log2(l_i) / 1.4426950408889634
    o_ptrs = (
        Out
        + off_hz * stride_oh
        + offs_m[:, None] * stride_om
        + offs_d[None, :] * stride_ok
    )
    tl.store(o_ptrs, acc.to(Out.dtype.element_ty))
    tl.store(Lse + off_hz * seqlen_q + offs_m, lse)

# config = {"BLOCK_M": 64, "BLOCK_N": 16, "HEAD_DIM": 256, "arch": "sm_80", "causal": true, "dtype": "fp16", "num_stages": 2, "num_warps": 4}
# arch = sm_80


// ===== COMPILED SASS (sm_80) =====

	.target	sm_80

	.elftype	@"ET_EXEC"


//--------------------- .note.nv.tkinfo           --------------------------
	.section	.note.nv.tkinfo,"",@"SHT_NOTE"
	.sectionflags	@"SHF_NOTE_NV_TKINFO"
	.tkinfo
        /*0018*/ 	.word	0x00000002
        /*0030*/ 	.string	""
        /*0030*/ 	.string	"ptxas"
        /*0030*/ 	.string	"Cuda compilation tools, release 13.0, V13.0.88"
        /*0030*/ 	.string	"Build cuda_13.0.r13.0/compiler.36424714_0"
        /*0030*/ 	.string	"-v  -suppress-debug-info  -lineinfo  -arch sm_80 "



//--------------------- .note.nv.cuinfo           --------------------------
	.section	.note.nv.cuinfo,"",@"SHT_NOTE"
	.sectionflags	@"SHF_NOTE_NV_CUINFO"
        /*0018*/ 	.short	0x0002
        /*001a*/ 	.short	0x0050
        /*001c*/ 	.short	0x0082
	.zero		2


//--------------------- .nv.info                  --------------------------
	.section	.nv.info,"",@"SHT_CUDA_INFO"
	.align	4


	//----- nvinfo : EIATTR_REGCOUNT
	.align		4
        /*0000*/ 	.byte	0x04, 0x2f
        /*0002*/ 	.short	(.L_2 - .L_1)
	.align		4
.L_1:
        /*0004*/ 	.word	index@(attn_fwd)
        /*0008*/ 	.word	0x000000ff


	//----- nvinfo : EIATTR_FRAME_SIZE
	.align		4
.L_2:
        /*000c*/ 	.byte	0x04, 0x11
        /*000e*/ 	.short	(.L_4 - .L_3)
	.align		4
.L_3:
        /*0010*/ 	.word	index@(attn_fwd)
        /*0014*/ 	.word	0x00000188


	//----- nvinfo : EIATTR_MIN_STACK_SIZE
	.align		4
.L_4:
        /*0018*/ 	.byte	0x04, 0x12
        /*001a*/ 	.short	(.L_6 - .L_5)
	.align		4
.L_5:
        /*001c*/ 	.word	index@(attn_fwd)
        /*0020*/ 	.word	0x00000188
.L_6:


//--------------------- .nv.info.attn_fwd         --------------------------
	.section	.nv.info.attn_fwd,"",@"SHT_CUDA_INFO"
	.sectionflags	@""
	.align	4


	//----- nvinfo : EIATTR_CUDA_API_VERSION
	.align		4
        /*0000*/ 	.byte	0x04, 0x37
        /*0002*/ 	.short	(.L_8 - .L_7)
.L_7:
        /*0004*/ 	.word	0x00000082


	//----- nvinfo : EIATTR_SW2861232_WAR
	.align		4
.L_8:
        /*0008*/ 	.byte	0x01, 0x35
	.zero		2


	//----- nvinfo : EIATTR_PARAM_CBANK
	.align		4
        /*000c*/ 	.byte	0x04, 0x0a
        /*000e*/ 	.short	(.L_10 - .L_9)
	.align		4
.L_9:
        /*0010*/ 	.word	index@(.nv.constant0.attn_fwd)
        /*0014*/ 	.short	0x0160
        /*0016*/ 	.short	0x0088


	//----- nvinfo : EIATTR_CBANK_PARAM_SIZE
	.align		4
.L_10:
        /*0018*/ 	.byte	0x03, 0x19
        /*001a*/ 	.short	0x0088


	//----- nvinfo : EIATTR_KPARAM_INFO
	.align		4
        /*001c*/ 	.byte	0x04, 0x17
        /*001e*/ 	.short	(.L_12 - .L_11)
.L_11:
        /*0020*/ 	.word	0x00000000
        /*0024*/ 	.short	0x0019
        /*0026*/ 	.short	0x0080
        /*0028*/ 	.byte	0x00, 0xf4, 0x21, 0x00


	//----- nvinfo : EIATTR_KPARAM_INFO
	.align		4
.L_12:
        /*002c*/ 	.byte	0x04, 0x17
        /*002e*/ 	.short	(.L_14 - .L_13)
.L_13:
        /*0030*/ 	.word	0x00000000
        /*0034*/ 	.short	0x0018
        /*0036*/ 	.short	0x0078
        /*0038*/ 	.byte	0x00, 0xf4, 0x21, 0x00


	//----- nvinfo : EIATTR_KPARAM_INFO
	.align		4
.L_14:
        /*003c*/ 	.byte	0x04, 0x17
        /*003e*/ 	.short	(.L_16 - .L_15)
.L_15:
        /*0040*/ 	.word	0x00000000
        /*0044*/ 	.short	0x0017
        /*0046*/ 	.short	0x0070
        /*0048*/ 	.byte	0x00, 0xf0, 0x11, 0x00


	//----- nvinfo : EIATTR_KPARAM_INFO
	.align		4
.L_16:
        /*004c*/ 	.byte	0x04, 0x17
        /*004e*/ 	.short	(.L_18 - .L_17)
.L_17:
        /*0050*/ 	.word	0x00000000
        /*0054*/ 	.short	0x0016
        /*0056*/ 	.short	0x006c
        /*0058*/ 	.byte	0x00, 0xf0, 0x11, 0x00


	//----- nvinfo : EIATTR_KPARAM_INFO
	.align		4
.L_18:
        /*005c*/ 	.byte	0x04, 0x17
        /*005e*/ 	.short	(.L_20 - .L_19)
.L_19:
        /*0060*/ 	.word	0x00000000
        /*0064*/ 	.short	0x0015
        /*0066*/ 	.short	0x0068
        /*0068*/ 	.byte	0x00, 0xf0, 0x11, 0x00


	//----- nvinfo : EIATTR_KPARAM_INFO
	.align		4
.L_20:
        /*006c*/ 	.byte	0x04, 0x17
        /*006e*/ 	.short	(.L_22 - .L_21)
.L_21:
        /*0070*/ 	.word	0x00000000
        /*0074*/ 	.short	0x0014
        /*0076*/ 	.short	0x0064
        /*0078*/ 	.byte	0x00, 0xf0, 0x11, 0x00


	//----- nvinfo : EIATTR_KPARAM_INFO
	.align		4
.L_22:
        /*007c*/ 	.byte	0x04, 0x17
        /*007e*/ 	.short	(.L_24 - .L_23)
.L_23:
        /*0080*/ 	.word	0x00000000
        /*0084*/ 	.short	0x0013
        /*0086*/ 	.short	0x0060
        /*0088*/ 	.byte	0x00, 0xf0, 0x11, 0x00


	//----- nvinfo : EIATTR_KPARAM_INFO
	.align		4
.L_24:
        /*008c*/ 	.byte	0x04, 0x17
        /*008e*/ 	.short	(.L_26 - .L_25)
.L_25:
        /*0090*/ 	.word	0x00000000
        /*0094*/ 	.short	0x0012
        /*0096*/ 	.short	0x005c
        /*0098*/ 	.byte	0x00, 0xf0, 0x11, 0x00


	//----- nvinfo : EIATTR_KPARAM_INFO
	.align		4
.L_26:
        /*009c*/ 	.byte	0x04, 0x17
        /*009e*/ 	.short	(.L_28 - .L_27)
.L_27:
        /*00a0*/ 	.word	0x00000000
        /*00a4*/ 	.short	0x0011
        /*00a6*/ 	.short	0x0058
        /*00a8*/ 	.byte	0x00, 0xf0, 0x11, 0x00


	//----- nvinfo : EIATTR_KPARAM_INFO
	.align		4
.L_28:
        /*00ac*/ 	.byte	0x04, 0x17
        /*00ae*/ 	.short	(.L_30 - .L_29)
.L_29:
        /*00b0*/ 	.word	0x00000000
        /*00b4*/ 	.short	0x0010
        /*00b6*/ 	.short	0x0054
        /*00b8*/ 	.byte	0x00, 0xf0, 0x11, 0x00


	//----- nvinfo : EIATTR_KPARAM_INFO
	.align		4
.L_30:
        /*00bc*/ 	.byte	0x04, 0x17
        /*00be*/ 	.short	(.L_32 - .L_31)
.L_31:
        /*00c0*/ 	.word	0x00000000
        /*00c4*/ 	.short	0x000f
        /*00c6*/ 	.short	0x0050
        /*00c8*/ 	.byte	0x00, 0xf0, 0x11, 0x00


	//----- nvinfo : EIATTR_KPARAM_INFO
	.align		4
.L_32:
        /*00cc*/ 	.byte	0x04, 0x17
        /*00ce*/ 	.short	(.L_34 - .L_33)
.L_33:
        /*00d0*/ 	.word	0x00000000
        /*00d4*/ 	.short	0x000e
        /*00d6*/ 	.short	0x004c
        /*00d8*/ 	.byte	0x00, 0xf0, 0x11, 0x00


	//----- nvinfo : EIATTR_KPARAM_INFO
	.align		4
.L_34:
        /*00dc*/ 	.byte	0x04, 0x17
        /*00de*/ 	.short	(.L_36 - .L_35)
.L_35:
        /*00e0*/ 	.word	0x00000000
        /*00e4*/ 	.short	0x000d
        /*00e6*/ 	.short	0x0048
        /*00e8*/ 	.byte	0x00, 0xf0, 0x11, 0x00


	//----- nvinfo : EIATTR_KPARAM_INFO
	.align		4
.L_36:
        /*00ec*/ 	.byte	0x04, 0x17
        /*00ee*/ 	.short	(.L_38 - .L_37)
.L_37:
        /*00f0*/ 	.word	0x00000000
        /*00f4*/ 	.short	0x000c
        /*00f6*/ 	.short	0x0044
        /*00f8*/ 	.byte	0x00, 0xf0, 0x11, 0x00


	//----- nvinfo : EIATTR_KPARAM_INFO
	.align		4
.L_38:
        /*00fc*/ 	.byte	0x04, 0x17
        /*00fe*/ 	.short	(.L_40 - .L_39)
.L_39:
        /*0100*/ 	.word	0x00000000
        /*0104*/ 	.short	0x000b
        /*0106*/ 	.short	0x0040
        /*0108*/ 	.byte	0x00, 0xf0, 0x11, 0x00


	//----- nvinfo : EIATTR_KPARAM_INFO
	.align		4
.L_40:
        /*010c*/ 	.byte	0x04, 0x17
        /*010e*/ 	.short	(.L_42 - .L_41)
.L_41:
        /*0110*/ 	.word	0x00000000
        /*0114*/ 	.short	0x000a
        /*0116*/ 	.short	0x003c
        /*0118*/ 	.byte	0x00, 0xf0, 0x11, 0x00


	//----- nvinfo : EIATTR_KPARAM_INFO
	.align		4
.L_42:
        /*011c*/ 	.byte	0x04, 0x17
        /*011e*/ 	.short	(.L_44 - .L_43)
.L_43:
        /*0120*/ 	.word	0x00000000
        /*0124*/ 	.short	0x0009
        /*0126*/ 	.short	0x0038
        /*0128*/ 	.byte	0x00, 0xf0, 0x11, 0x00


	//----- nvinfo : EIATTR_KPARAM_INFO
	.align		4
.L_44:
        /*012c*/ 	.byte	0x04, 0x17
        /*012e*/ 	.short	(.L_46 - .L_45)
.L_45:
        /*0130*/ 	.word	0x00000000
        /*0134*/ 	.short	0x0008
        /*0136*/ 	.short	0x0034
        /*0138*/ 	.byte	0x00, 0xf0, 0x11, 0x00


	//----- nvinfo : EIATTR_KPARAM_INFO
	.align		4
.L_46:
        /*013c*/ 	.byte	0x04, 0x17
        /*013e*/ 	.short	(.L_48 - .L_47)
.L_47:
        /*0140*/ 	.word	0x00000000
        /*0144*/ 	.short	0x0007
        /*0146*/ 	.short	0x0030
        /*0148*/ 	.byte	0x00, 0xf0, 0x11, 0x00


	//----- nvinfo : EIATTR_KPARAM_INFO
	.align		4
.L_48:
        /*014c*/ 	.byte	0x04, 0x17
        /*014e*/ 	.short	(.L_50 - .L_49)
.L_49:
        /*0150*/ 	.word	0x00000000
        /*0154*/ 	.short	0x0006
        /*0156*/ 	.short	0x002c
        /*0158*/ 	.byte	0x00, 0xf0, 0x11, 0x00


	//----- nvinfo : EIATTR_KPARAM_INFO
	.align		4
.L_50:
        /*015c*/ 	.byte	0x04, 0x17
        /*015e*/ 	.short	(.L_52 - .L_51)
.L_51:
        /*0160*/ 	.word	0x00000000
        /*0164*/ 	.short	0x0005
        /*0166*/ 	.short	0x0028
        /*0168*/ 	.byte	0x00, 0xf0, 0x11, 0x00


	//----- nvinfo : EIATTR_KPARAM_INFO
	.align		4
.L_52:
        /*016c*/ 	.byte	0x04, 0x17
        /*016e*/ 	.short	(.L_54 - .L_53)
.L_53:
        /*0170*/ 	.word	0x00000000
        /*0174*/ 	.short	0x0004
        /*0176*/ 	.short	0x0020
        /*0178*/ 	.byte	0x00, 0xf4, 0x21, 0x00


	//----- nvinfo : EIATTR_KPARAM_INFO
	.align		4
.L_54:
        /*017c*/ 	.byte	0x04, 0x17
        /*017e*/ 	.short	(.L_56 - .L_55)
.L_55:
        /*0180*/ 	.word	0x00000000
        /*0184*/ 	.short	0x0003
        /*0186*/ 	.short	0x0018
        /*0188*/ 	.byte	0x00, 0xf4, 0x21, 0x00


	//----- nvinfo : EIATTR_KPARAM_INFO
	.align		4
.L_56:
        /*018c*/ 	.byte	0x04, 0x17
        /*018e*/ 	.short	(.L_58 - .L_57)
.L_57:
        /*0190*/ 	.word	0x00000000
        /*0194*/ 	.short	0x0002
        /*0196*/ 	.short	0x0010
        /*0198*/ 	.byte	0x00, 0xf4, 0x21, 0x00


	//----- nvinfo : EIATTR_KPARAM_INFO
	.align		4
.L_58:
        /*019c*/ 	.byte	0x04, 0x17
        /*019e*/ 	.short	(.L_60 - .L_59)
.L_59:
        /*01a0*/ 	.word	0x00000000
        /*01a4*/ 	.short	0x0001
        /*01a6*/ 	.short	0x0008
        /*01a8*/ 	.byte	0x00, 0xf4, 0x21, 0x00


	//----- nvinfo : EIATTR_KPARAM_INFO
	.align		4
.L_60:
        /*01ac*/ 	.byte	0x04, 0x17
        /*01ae*/ 	.short	(.L_62 - .L_61)
.L_61:
        /*01b0*/ 	.word	0x00000000
        /*01b4*/ 	.short	0x0000
        /*01b6*/ 	.short	0x0000
        /*01b8*/ 	.byte	0x00, 0xf4, 0x21, 0x00


	//----- nvinfo : EIATTR_MAXREG_COUNT
	.align		4
.L_62:
        /*01bc*/ 	.byte	0x03, 0x1b
        /*01be*/ 	.short	0x00ff


	//----- nvinfo : EIATTR_NUM_BARRIERS
	.align		4
        /*01c0*/ 	.byte	0x02, 0x4c
        /*01c2*/ 	.byte	0x01
	.zero		1


	//----- nvinfo : EIATTR_ANNOTATIONS
	.align		4
        /*01c4*/ 	.byte	0x04, 0x55
        /*01c6*/ 	.short	(.L_64 - .L_63)


	//   ....[0]....
.L_63:
        /*01c8*/ 	.word	0x00000001
        /*01cc*/ 	.byte	0xf0, 0x34, 0x00, 0x00, 0x01, 0x00, 0x00, 0x00, 0x30, 0x35, 0x00, 0x00, 0x01, 0x00, 0x00, 0x00
        /* <DEDUP_REMOVED lines=47> */
        /*04cc*/ 	.byte	0x10, 0x6d, 0x00, 0x00, 0x01, 0x00, 0x00, 0x00, 0x70, 0x6d, 0x00, 0x00


	//----- nvinfo : EIATTR_MERCURY_ISA_VERSION
	.align		4
.L_64:
        /*04d8*/ 	.byte	0x03, 0x5f
        /*04da*/ 	.short	0x0000


	//----- nvinfo : EIATTR_COOP_GROUP_MASK_REGIDS
	.align		4
        /*04dc*/ 	.byte	0x04, 0x29
        /*04de*/ 	.short	(.L_66 - .L_65)


	//   ....[0]....
.L_65:
        /*04e0*/ 	.word	0xffffffff


	//   ....[1]....
        /*04e4*/ 	.word	0xffffffff


	//   ....[2]....
        /*04e8*/ 	.word	0xffffffff


	//   ....[3]....
        /*04ec*/ 	.word	0xffffffff


	//   ....[4]....
        /*04f0*/ 	.word	0xffffffff


	//   ....[5]....
        /*04f4*/ 	.word	0xffffffff


	//   ....[6]....
        /*04f8*/ 	.word	0xffffffff


	//   ....[7]....
        /*04fc*/ 	.word	0xffffffff


	//   ....[8]....
        /*0500*/ 	.word	0xffffffff


	//   ....[9]....
        /*0504*/ 	.word	0xffffffff


	//   ....[10]....
        /*0508*/ 	.word	0xffffffff


	//   ....[11]....
        /*050c*/ 	.word	0xffffffff


	//   ....[12]....
        /*0510*/ 	.word	0xffffffff


	//   ....[13]....
        /*0514*/ 	.word	0xffffffff


	//   ....[14]....
        /*0518*/ 	.word	0xffffffff


	//   ....[15]....
        /*051c*/ 	.word	0xffffffff


	//   ....[16]....
        /*0520*/ 	.word	0xffffffff


	//   ....[17]....
        /*0524*/ 	.word	0xffffffff


	//   ....[18]....
        /*0528*/ 	.word	0xffffffff


	//   ....[19]....
        /*052c*/ 	.word	0xffffffff


	//   ....[20]....
        /*0530*/ 	.word	0xffffffff


	//   ....[21]....
        /*0534*/ 	.word	0xffffffff


	//   ....[22]....
        /*0538*/ 	.word	0xffffffff


	//   ....[23]....
        /*053c*/ 	.word	0xffffffff


	//   ....[24]....
        /*0540*/ 	.word	0xffffffff


	//   ....[25]....
        /*0544*/ 	.word	0xffffffff


	//   ....[26]....
        /*0548*/ 	.word	0xffffffff


	//   ....[27]....
        /*054c*/ 	.word	0xffffffff


	//   ....[28]....
        /*0550*/ 	.word	0xffffffff


	//   ....[29]....
        /*0554*/ 	.word	0xffffffff


	//   ....[30]....
        /*0558*/ 	.word	0xffffffff


	//   ....[31]....
        /*055c*/ 	.word	0xffffffff


	//   ....[32]....
        /*0560*/ 	.word	0xffffffff


	//   ....[33]....
        /*0564*/ 	.word	0xffffffff


	//----- nvinfo : EIATTR_COOP_GROUP_INSTR_OFFSETS
	.align		4
.L_66:
        /*0568*/ 	.byte	0x04, 0x28
        /*056a*/ 	.short	(.L_68 - .L_67)


	//   ....[0]....
.L_67:
        /*056c*/ 	.word	0x00005f90


	//   ....[1]....
        /*0570*/ 	.word	0x00005fc0


	//   ....[2]....
        /*0574*/ 	.word	0x00005ff0


	//   ....[3]....
        /*0578*/ 	.word	0x00006000


	//   ....[4]....
        /*057c*/ 	.word	0x00006010


	//   ....[5]....
        /*0580*/ 	.word	0x00006020


	//   ....[6]....
        /*0584*/ 	.word	0x00006030


	//   ....[7]....
        /*0588*/ 	.word	0x00006040


	//   ....[8]....
        /*058c*/ 	.word	0x000060b0


	//   ....[9]....
        /*0590*/ 	.word	0x000060d0


	//   ....[10]....
        /*0594*/ 	.word	0x000060f0


	//   ....[11]....
        /*0598*/ 	.word	0x00006100


	//   ....[12]....
        /*059c*/ 	.word	0x00006110


	//   ....[13]....
        /*05a0*/ 	.word	0x00006120


	//   ....[14]....
        /*05a4*/ 	.word	0x00006130


	//   ....[15]....
        /*05a8*/ 	.word	0x00006140


	//   ....[16]....
        /*05ac*/ 	.word	0x00006300


	//   ....[17]....
        /*05b0*/ 	.word	0x00006820


	//   ....[18]....
        /*05b4*/ 	.word	0x00006850


	//   ....[19]....
        /*05b8*/ 	.word	0x00006880


	//   ....[20]....
        /*05bc*/ 	.word	0x00006890


	//   ....[21]....
        /*05c0*/ 	.word	0x000068a0


	//   ....[22]....
        /*05c4*/ 	.word	0x000068b0


	//   ....[23]....
        /*05c8*/ 	.word	0x000068c0


	//   ....[24]....
        /*05cc*/ 	.word	0x000068d0


	//   ....[25]....
        /*05d0*/ 	.word	0x00006940


	//   ....[26]....
        /*05d4*/ 	.word	0x00006960


	//   ....[27]....
        /*05d8*/ 	.word	0x00006980


	//   ....[28]....
        /*05dc*/ 	.word	0x00006990


	//   ....[29]....
        /*05e0*/ 	.word	0x000069a0


	//   ....[30]....
        /*05e4*/ 	.word	0x000069b0


	//   ....[31]....
        /*05e8*/ 	.word	0x000069c0


	//   ....[32]....
        /*05ec*/ 	.word	0x000069d0


	//   ....[33]....
        /*05f0*/ 	.word	0x00006b80


	//----- nvinfo : EIATTR_EXIT_INSTR_OFFSETS
	.align		4
.L_68:
        /*05f4*/ 	.byte	0x04, 0x1c
        /*05f6*/ 	.short	(.L_70 - .L_69)


	//   ....[0]....
.L_69:
        /*05f8*/ 	.word	0x0000db60


	//   ....[1]....
        /*05fc*/ 	.word	0x0000dc50


	//----- nvinfo : EIATTR_REQNTID
	.align		4
.L_70:
        /*0600*/ 	.byte	0x04, 0x10
        /*0602*/ 	.short	(.L_72 - .L_71)
.L_71:
        /*0604*/ 	.word	0x00000080
        /*0608*/ 	.word	0x00000001
        /*060c*/ 	.word	0x00000001
.L_72:


//--------------------- .nv.callgraph             --------------------------
	.section	.nv.callgraph,"",@"SHT_CUDA_CALLGRAPH"
	.align	4
	.sectionentsize	8
	.align		4
        /*0000*/ 	.word	0x00000000
	.align		4
        /*0004*/ 	.word	0xffffffff
	.align		4
        /*0008*/ 	.word	0x00000000
	.align		4
        /*000c*/ 	.word	0xfffffffe
	.align		4
        /*0010*/ 	.word	0x00000000
	.align		4
        /*0014*/ 	.word	0xfffffffd
	.align		4
        /*0018*/ 	.word	0x00000000
	.align		4
        /*001c*/ 	.word	0xfffffffc


//--------------------- .nv.rel.action            --------------------------
	.section	.nv.rel.action,"",@"SHT_CUDA_RELOCINFO"
	.align	8
	.sectionentsize	8
        /*0000*/ 	.byte	0x73, 0x00, 0x00, 0x00, 0x00, 0x00, 0x00, 0x00, 0x00, 0x00, 0x00, 0x11, 0x25, 0x00, 0x05, 0x36


//--------------------- .nv.constant4             --------------------------
	.section	.nv.constant4,"a",@progbits
	.align	8
	.align		8
.nv.constant4:
        /*0000*/ 	.dword	_$_str


//--------------------- .nv.constant0.attn_fwd    --------------------------
	.section	.nv.constant0.attn_fwd,"a",@progbits
	.sectionflags	@""
	.align	4
.nv.constant0.attn_fwd:
	.zero		488


//--------------------- .text.attn_fwd            --------------------------
	.section	.text.attn_fwd,"ax",@progbits
	.sectioninfo	@"SHI_REGISTERS=255"
	.align	128
        .global         attn_fwd
        .type           attn_fwd,@function
        .size           attn_fwd,(.L_x_3 - attn_fwd)
        .other          attn_fwd,@"STO_CUDA_ENTRY STV_DEFAULT"
attn_fwd:
.text.attn_fwd:
[----:B------:R-:W-:Y:S02]  /*0000*/  IMAD.MOV.U32 R1, RZ, RZ, c[0x0][0x28] ;  /* 0x00000a00ff017624 */ /* 0x000fe400078e00ff */
[----:B------:R-:W0:Y:S01]  /*0010*/  S2R R80, SR_CTAID.X ;  /* 0x0000000000507919 */ /* 0x000e220000002500 */
[----:B------:R-:W-:Y:S01]  /*0020*/  MOV R11, c[0x0][0x198] ;  /* 0x00006600000b7a02 */ /* 0x000fe20000000f00 */
[----:B------:R-:W-:Y:S01]  /*0030*/  ULDC.64 UR6, c[0x0][0x118] ;  /* 0x0000460000067ab9 */ /* 0x000fe20000000a00 */
[----:B------:R-:W-:Y:S01]  /*0040*/  IADD3 R1, R1, -0x188, RZ ;  /* 0xfffffe7801017810 */ /* 0x000fe20007ffe0ff */
[----:B------:R-:W1:Y:S04]  /*0050*/  S2R R168, SR_TID.X ;  /* 0x0000000000a87919 */ /* 0x000e680000002100 */
[----:B------:R-:W2:Y:S01]  /*0060*/  S2R R160, SR_CTAID.Y ;  /* 0x0000000000a07919 */ /* 0x000ea20000002600 */
[----:B0-----:R-:W-:Y:S01]  /*0070*/  IMAD.SHL.U32 R80, R80, 0x40, RZ ;  /* 0x0000004050507824 */ /* 0x001fe200078e00ff */
[----:B-1----:R-:W-:-:S04]  /*0080*/  SHF.R.U32.HI R2, RZ, 0x6, R168 ;  /* 0x00000006ff027819 */ /* 0x002fc800000116a8 */
[----:B------:R-:W-:Y:S01]  /*0090*/  LOP3.LUT R3, R80, 0x3f, R168, 0xf8, !PT ;  /* 0x0000003f50037812 */ /* 0x000fe200078ef8a8 */
[----:B--2---:R-:W-:Y:S01]  /*00a0*/  IMAD R0, R160, c[0x0][0x190], RZ ;  /* 0x00006400a0007a24 */ /* 0x004fe200078e02ff */
[----:B------:R-:W-:-:S03]  /*00b0*/  SGXT.U32 R4, R2, 0x1 ;  /* 0x000000010204781a */ /* 0x000fc60000000000 */
[----:B------:R-:W-:Y:S02]  /*00c0*/  IMAD R3, R3, c[0x0][0x194], RZ ;  /* 0x0000650003037a24 */ /* 0x000fe400078e02ff */
[----:B------:R-:W-:Y:S02]  /*00d0*/  IMAD.SHL.U32 R2, R0, 0x2, RZ ;  /* 0x0000000200027824 */ /* 0x000fe400078e00ff */
[----:B------:R-:W-:Y:S02]  /*00e0*/  IMAD.SHL.U32 R5, R3, 0x2, RZ ;  /* 0x0000000203057824 */ /* 0x000fe400078e00ff */
[----:B------:R-:W-:Y:S02]  /*00f0*/  IMAD R7, R4, c[0x0][0x198], RZ ;  /* 0x0000660004077a24 */ /* 0x000fe400078e02ff */
[----:B------:R-:W-:Y:S01]  /*0100*/  IMAD.HI R0, R0, 0x2, RZ ;  /* 0x0000000200007827 */ /* 0x000fe200078e02ff */
[----:B------:R-:W-:Y:S02]  /*0110*/  IADD3 R2, P0, P1, R5, c[0x0][0x160], R2 ;  /* 0x0000580005027a10 */ /* 0x000fe4000791e002 */
[----:B------:R-:W-:Y:S01]  /*0120*/  LEA R5, R11, R7, 0x1 ;  /* 0x000000070b057211 */ /* 0x000fe200078e08ff */
[----:B------:R-:W-:-:S04]  /*0130*/  IMAD.HI R3, R3, 0x2, RZ ;  /* 0x0000000203037827 */ /* 0x000fc800078e02ff */
[----:B------:R-:W-:Y:S01]  /*0140*/  IMAD R13, R11, 0x2, R5 ;  /* 0x000000020b0d7824 */ /* 0x000fe200078e0205 */
[----:B------:R-:W-:Y:S02]  /*0150*/  IADD3.X R0, R3, c[0x0][0x164], R0, P0, P1 ;  /* 0x0000590003007a10 */ /* 0x000fe400007e2400 */
[-C--:B------:R-:W-:Y:S01]  /*0160*/  LEA R6, P0, R7, R2.reuse, 0x1 ;  /* 0x0000000207067211 */ /* 0x080fe200078008ff */
[----:B------:R-:W-:Y:S01]  /*0170*/  IMAD R15, R11, 0x2, R13 ;  /* 0x000000020b0f7824 */ /* 0x000fe200078e020d */
[----:B------:R-:W-:Y:S02]  /*0180*/  LEA R8, P1, R5, R2, 0x1 ;  /* 0x0000000205087211 */ /* 0x000fe400078208ff */
[----:B------:R-:W-:Y:S02]  /*0190*/  LEA.HI.X.SX32 R7, R7, R0, 0x1, P0 ;  /* 0x0000000007077211 */ /* 0x000fe400000f0eff */
[----:B------:R-:W-:Y:S02]  /*01a0*/  LEA R17, R11, R15, 0x1 ;  /* 0x0000000f0b117211 */ /* 0x000fe400078e08ff */
[----:B------:R-:W-:Y:S01]  /*01b0*/  LEA R12, P0, R13, R2, 0x1 ;  /* 0x000000020d0c7211 */ /* 0x000fe200078008ff */
[----:B------:R0:W2:Y:S01]  /*01c0*/  LDG.E.U16 R3, [R6.64] ;  /* 0x0000000606037981 */ /* 0x0000a2000c1e1500 */
[-C--:B------:R-:W-:Y:S01]  /*01d0*/  LEA.HI.X.SX32 R9, R5, R0.reuse, 0x1, P1 ;  /* 0x0000000005097211 */ /* 0x080fe200008f0eff */
[----:B------:R-:W-:Y:S01]  /*01e0*/  IMAD R19, R11, 0x2, R17 ;  /* 0x000000020b137824 */ /* 0x000fe200078e0211 */
[----:B------:R-:W-:-:S02]  /*01f0*/  LEA.HI.X.SX32 R13, R13, R0, 0x1, P0 ;  /* 0x000000000d0d7211 */ /* 0x000fc400000f0eff */
[----:B------:R-:W-:Y:S01]  /*0200*/  LEA R14, P0, R15, R2, 0x1 ;  /* 0x000000020f0e7211 */ /* 0x000fe200078008ff */
[----:B------:R-:W-:Y:S01]  /*0210*/  IMAD R21, R11, 0x2, R19 ;  /* 0x000000020b157824 */ /* 0x000fe200078e0213 */
[----:B------:R1:W3:Y:S02]  /*0220*/  LDG.E.U16 R4, [R8.64] ;  /* 0x0000000608047981 */ /* 0x0002e4000c1e1500 */
[----:B------:R-:W-:Y:S02]  /*0230*/  LEA.HI.X.SX32 R15, R15, R0, 0x1, P0 ;  /* 0x000000000f0f7211 */ /* 0x000fe400000f0eff */
[----:B------:R-:W-:Y:S01]  /*0240*/  LEA R18, P0, R19, R2, 0x1 ;  /* 0x0000000213127211 */ /* 0x000fe200078008ff */
[----:B------:R4:W5:Y:S01]  /*0250*/  LDG.E.U16 R5, [R12.64] ;  /* 0x000000060c057981 */ /* 0x000962000c1e1500 */
[----:B-1----:R-:W-:-:S03]  /*0260*/  LEA R9, R11, R21, 0x1 ;  /* 0x000000150b097211 */ /* 0x002fc600078e08ff */
[----:B0-----:R0:W2:Y:S01]  /*0270*/  LDG.E.U16 R6, [R14.64] ;  /* 0x000000060e067981 */ /* 0x0010a2000c1e1500 */
[----:B------:R-:W-:Y:S02]  /*0280*/  LEA.HI.X.SX32 R19, R19, R0, 0x1, P0 ;  /* 0x0000000013137211 */ /* 0x000fe400000f0eff */
[-C--:B------:R-:W-:Y:S01]  /*0290*/  LEA R20, P0, R21, R2.reuse, 0x1 ;  /* 0x0000000215147211 */ /* 0x080fe200078008ff */
[----:B------:R-:W-:Y:S01]  /*02a0*/  IMAD R25, R11, 0x2, R9 ;  /* 0x000000020b197824 */ /* 0x000fe200078e0209 */
[----:B------:R-:W-:Y:S01]  /*02b0*/  LEA R16, P1, R17, R2, 0x1 ;  /* 0x0000000211107211 */ /* 0x000fe200078208ff */
[----:B------:R1:W2:Y:S01]  /*02c0*/  LDG.E.U16 R8, [R18.64] ;  /* 0x0000000612087981 */ /* 0x0002a2000c1e1500 */
[----:B------:R-:W-:Y:S01]  /*02d0*/  LEA.HI.X.SX32 R21, R21, R0, 0x1, P0 ;  /* 0x0000000015157211 */ /* 0x000fe200000f0eff */
[----:B----4-:R-:W-:Y:S01]  /*02e0*/  IMAD R13, R11, 0x2, R25 ;  /* 0x000000020b0d7824 */ /* 0x010fe200078e0219 */
[----:B------:R-:W-:Y:S02]  /*02f0*/  LEA R22, P0, R9, R2, 0x1 ;  /* 0x0000000209167211 */ /* 0x000fe400078008ff */
[----:B------:R-:W-:-:S02]  /*0300*/  LEA.HI.X.SX32 R17, R17, R0, 0x1, P1 ;  /* 0x0000000011117211 */ /* 0x000fc400008f0eff */
[----:B------:R-:W-:Y:S02]  /*0310*/  LEA.HI.X.SX32 R23, R9, R0, 0x1, P0 ;  /* 0x0000000009177211 */ /* 0x000fe400000f0eff */
[----:B------:R-:W-:Y:S01]  /*0320*/  LEA R26, P0, R13, R2, 0x1 ;  /* 0x000000020d1a7211 */ /* 0x000fe200078008ff */
[----:B------:R4:W2:Y:S01]  /*0330*/  LDG.E.U16 R7, [R16.64] ;  /* 0x0000000610077981 */ /* 0x0008a2000c1e1500 */
[----:B0-----:R-:W-:Y:S02]  /*0340*/  LEA R15, R11, R13, 0x1 ;  /* 0x0000000d0b0f7211 */ /* 0x001fe400078e08ff */
[----:B------:R-:W-:Y:S01]  /*0350*/  LEA.HI.X.SX32 R27, R13, R0, 0x1, P0 ;  /* 0x000000000d1b7211 */ /* 0x000fe200000f0eff */
[----:B------:R0:W2:Y:S01]  /*0360*/  LDG.E.U16 R9, [R20.64] ;  /* 0x0000000614097981 */ /* 0x0000a2000c1e1500 */
[-C--:B-1----:R-:W-:Y:S02]  /*0370*/  LEA R18, P0, R15, R2.reuse, 0x1 ;  /* 0x000000020f127211 */ /* 0x082fe400078008ff */
[----:B------:R-:W-:Y:S01]  /*0380*/  LEA R24, P1, R25, R2, 0x1 ;  /* 0x0000000219187211 */ /* 0x000fe200078208ff */
[----:B------:R1:W2:Y:S01]  /*0390*/  LDG.E.U16 R10, [R22.64] ;  /* 0x00000006160a7981 */ /* 0x0002a2000c1e1500 */
[----:B----4-:R-:W-:Y:S01]  /*03a0*/  IMAD R17, R11, 0x2, R15 ;  /* 0x000000020b117824 */ /* 0x010fe200078e020f */
[----:B------:R-:W-:-:S02]  /*03b0*/  LEA.HI.X.SX32 R19, R15, R0, 0x1, P0 ;  /* 0x000000000f137211 */ /* 0x000fc400000f0eff */
[----:B------:R4:W2:Y:S01]  /*03c0*/  LDG.E.U16 R12, [R26.64] ;  /* 0x000000061a0c7981 */ /* 0x0008a2000c1e1500 */
[----:B------:R-:W-:Y:S01]  /*03d0*/  IMAD R15, R11, 0x2, R17 ;  /* 0x000000020b0f7824 */ /* 0x000fe200078e0211 */
[----:B------:R-:W-:Y:S02]  /*03e0*/  LEA.HI.X.SX32 R25, R25, R0, 0x1, P1 ;  /* 0x0000000019197211 */ /* 0x000fe400008f0eff */
[----:B------:R1:W2:Y:S02]  /*03f0*/  LDG.E.U16 R14, [R18.64] ;  /* 0x00000006120e7981 */ /* 0x0002a4000c1e1500 */
[----:B------:R-:W-:Y:S02]  /*0400*/  LEA R31, R11, R15, 0x1 ;  /* 0x0000000f0b1f7211 */ /* 0x000fe400078e08ff */
[----:B------:R1:W2:Y:S01]  /*0410*/  LDG.E.U16 R13, [R24.64] ;  /* 0x00000006180d7981 */ /* 0x0002a2000c1e1500 */
[----:B0-----:R-:W-:-:S04]  /*0420*/  LEA R20, P0, R17, R2, 0x1 ;  /* 0x0000000211147211 */ /* 0x001fc800078008ff */
[----:B------:R-:W-:Y:S01]  /*0430*/  LEA.HI.X.SX32 R21, R17, R0, 0x1, P0 ;  /* 0x0000000011157211 */ /* 0x000fe200000f0eff */
[----:B-1----:R-:W-:Y:S01]  /*0440*/  IMAD R25, R11, 0x2, R31 ;  /* 0x000000020b197824 */ /* 0x002fe200078e021f */
[----:B------:R-:W-:-:S03]  /*0450*/  LEA R22, P0, R31, R2, 0x1 ;  /* 0x000000021f167211 */ /* 0x000fc600078008ff */
[----:B----4-:R-:W-:Y:S01]  /*0460*/  IMAD R27, R11, 0x2, R25 ;  /* 0x000000020b1b7824 */ /* 0x010fe200078e0219 */
[----:B------:R-:W-:Y:S02]  /*0470*/  LEA R28, P1, R15, R2, 0x1 ;  /* 0x000000020f1c7211 */ /* 0x000fe400078208ff */
[-C--:B------:R-:W-:Y:S02]  /*0480*/  LEA.HI.X.SX32 R23, R31, R0.reuse, 0x1, P0 ;  /* 0x000000001f177211 */ /* 0x080fe400000f0eff */
[----:B------:R-:W-:Y:S02]  /*0490*/  LEA R31, R11, R27, 0x1 ;  /* 0x0000001b0b1f7211 */ /* 0x000fe400078e08ff */
[----:B------:R-:W-:Y:S01]  /*04a0*/  LEA.HI.X.SX32 R29, R15, R0, 0x1, P1 ;  /* 0x000000000f1d7211 */ /* 0x000fe200008f0eff */
[----:B------:R0:W4:Y:S01]  /*04b0*/  LDG.E.U16 R16, [R22.64] ;  /* 0x0000000616107981 */ /* 0x000122000c1e1500 */
[----:B------:R-:W-:Y:S01]  /*04c0*/  LEA R24, P0, R25, R2, 0x1 ;  /* 0x0000000219187211 */ /* 0x000fe200078008ff */
[----:B------:R-:W-:-:S02]  /*04d0*/  IMAD R33, R11, 0x2, R31 ;  /* 0x000000020b217824 */ /* 0x000fc400078e021f */
[----:B------:R1:W2:Y:S01]  /*04e0*/  LDG.E.U16 R17, [R28.64] ;  /* 0x000000061c117981 */ /* 0x0002a2000c1e1500 */
[----:B------:R-:W-:Y:S02]  /*04f0*/  LEA.HI.X.SX32 R25, R25, R0, 0x1, P0 ;  /* 0x0000000019197211 */ /* 0x000fe400000f0eff */
[C---:B------:R-:W-:Y:S01]  /*0500*/  LEA R26, P0, R27.reuse, R2, 0x1 ;  /* 0x000000021b1a7211 */ /* 0x040fe200078008ff */
[----:B------:R0:W2:Y:S03]  /*0510*/  LDG.E.U16 R15, [R20.64] ;  /* 0x00000006140f7981 */ /* 0x0000a6000c1e1500 */
[----:B------:R-:W-:Y:S01]  /*0520*/  LEA.HI.X.SX32 R27, R27, R0, 0x1, P0 ;  /* 0x000000001b1b7211 */ /* 0x000fe200000f0eff */
[----:B------:R0:W2:Y:S01]  /*0530*/  LDG.E.U16 R18, [R24.64] ;  /* 0x0000000618127981 */ /* 0x0000a2000c1e1500 */
[----:B-1----:R-:W-:Y:S01]  /*0540*/  IMAD R29, R11, 0x2, R33 ;  /* 0x000000020b1d7824 */ /* 0x002fe200078e0221 */
[----:B------:R-:W-:-:S02]  /*0550*/  LEA R32, P0, R33, R2, 0x1 ;  /* 0x0000000221207211 */ /* 0x000fc400078008ff */
[----:B------:R1:W2:Y:S02]  /*0560*/  LDG.E.U16 R19, [R26.64] ;  /* 0x000000061a137981 */ /* 0x0002a4000c1e1500 */
[----:B0-----:R-:W-:Y:S02]  /*0570*/  LEA R23, R11, R29, 0x1 ;  /* 0x0000001d0b177211 */ /* 0x001fe400078e08ff */
[----:B------:R-:W-:Y:S02]  /*0580*/  LEA.HI.X.SX32 R33, R33, R0, 0x1, P0 ;  /* 0x0000000021217211 */ /* 0x000fe400000f0eff */
[-C--:B------:R-:W-:Y:S01]  /*0590*/  LEA R28, P0, R29, R2.reuse, 0x1 ;  /* 0x000000021d1c7211 */ /* 0x080fe200078008ff */
[----:B------:R-:W-:Y:S01]  /*05a0*/  IMAD R37, R11, 0x2, R23 ;  /* 0x000000020b257824 */ /* 0x000fe200078e0217 */
[----:B------:R-:W-:Y:S01]  /*05b0*/  LEA R30, P1, R31, R2, 0x1 ;  /* 0x000000021f1e7211 */ /* 0x000fe200078208ff */
[----:B------:R0:W2:Y:S01]  /*05c0*/  LDG.E.U16 R20, [R32.64] ;  /* 0x0000000620147981 */ /* 0x0000a2000c1e1500 */
[----:B------:R-:W-:Y:S01]  /*05d0*/  LEA.HI.X.SX32 R29, R29, R0, 0x1, P0 ;  /* 0x000000001d1d7211 */ /* 0x000fe200000f0eff */
[----:B------:R-:W-:Y:S01]  /*05e0*/  IMAD R25, R11, 0x2, R37 ;  /* 0x000000020b197824 */ /* 0x000fe200078e0225 */
[----:B------:R-:W-:-:S02]  /*05f0*/  LEA R34, P0, R23, R2, 0x1 ;  /* 0x0000000217227211 */ /* 0x000fc400078008ff */
[-C--:B------:R-:W-:Y:S01]  /*0600*/  LEA.HI.X.SX32 R31, R31, R0.reuse, 0x1, P1 ;  /* 0x000000001f1f7211 */ /* 0x080fe200008f0eff */
[----:B------:R0:W2:Y:S01]  /*0610*/  LDG.E.U16 R22, [R28.64] ;  /* 0x000000061c167981 */ /* 0x0000a2000c1e1500 */
[----:B------:R-:W-:Y:S02]  /*0620*/  LEA.HI.X.SX32 R35, R23, R0, 0x1, P0 ;  /* 0x0000000017237211 */ /* 0x000fe400000f0eff */
[----:B------:R-:W-:Y:S01]  /*0630*/  LEA R38, P0, R25, R2, 0x1 ;  /* 0x0000000219267211 */ /* 0x000fe200078008ff */
[----:B------:R0:W2:Y:S01]  /*0640*/  LDG.E.U16 R21, [R30.64] ;  /* 0x000000061e157981 */ /* 0x0000a2000c1e1500 */
[----:B-1----:R-:W-:Y:S02]  /*0650*/  LEA R27, R11, R25, 0x1 ;  /* 0x000000190b1b7211 */ /* 0x002fe400078e08ff */
[----:B------:R-:W-:Y:S01]  /*0660*/  LEA.HI.X.SX32 R39, R25, R0, 0x1, P0 ;  /* 0x0000000019277211 */ /* 0x000fe200000f0eff */
[----:B------:R1:W2:Y:S02]  /*0670*/  LDG.E.U16 R23, [R34.64] ;  /* 0x0000000622177981 */ /* 0x0002a4000c1e1500 */
[----:B0-----:R-:W-:Y:S01]  /*0680*/  IMAD R33, R11, 0x2, R27 ;  /* 0x000000020b217824 */ /* 0x001fe200078e021b */
[-C--:B------:R-:W-:Y:S01]  /*0690*/  LEA R36, P1, R37, R2.reuse, 0x1 ;  /* 0x0000000225247211 */ /* 0x080fe200078208ff */
[----:B------:R0:W2:Y:S01]  /*06a0*/  LDG.E.U16 R24, [R38.64] ;  /* 0x0000000626187981 */ /* 0x0000a2000c1e1500 */
[----:B------:R-:W-:-:S04]  /*06b0*/  LEA R30, P0, R27, R2, 0x1 ;  /* 0x000000021b1e7211 */ /* 0x000fc800078008ff */
[-C--:B------:R-:W-:Y:S01]  /*06c0*/  LEA.HI.X.SX32 R31, R27, R0.reuse, 0x1, P0 ;  /* 0x000000001b1f7211 */ /* 0x080fe200000f0eff */
[----:B------:R-:W-:Y:S01]  /*06d0*/  IMAD R27, R11, 0x2, R33 ;  /* 0x000000020b1b7824 */ /* 0x000fe200078e0221 */
[----:B------:R-:W-:Y:S02]  /*06e0*/  LEA.HI.X.SX32 R37, R37, R0, 0x1, P1 ;  /* 0x0000000025257211 */ /* 0x000fe400008f0eff */
[----:B------:R-:W-:Y:S01]  /*06f0*/  LEA R32, P0, R33, R2, 0x1 ;  /* 0x0000000221207211 */ /* 0x000fe200078008ff */
[----:B------:R0:W2:Y:S01]  /*0700*/  LDG.E.U16 R26, [R30.64] ;  /* 0x000000061e1a7981 */ /* 0x0000a2000c1e1500 */
[----:B------:R-:W-:-:S03]  /*0710*/  LEA R29, R11, R27, 0x1 ;  /* 0x0000001b0b1d7211 */ /* 0x000fc600078e08ff */
[----:B------:R0:W2:Y:S01]  /*0720*/  LDG.E.U16 R25, [R36.64] ;  /* 0x0000000624197981 */ /* 0x0000a2000c1e1500 */
[----:B------:R-:W-:Y:S02]  /*0730*/  LEA.HI.X.SX32 R33, R33, R0, 0x1, P0 ;  /* 0x0000000021217211 */ /* 0x000fe400000f0eff */
[----:B-1----:R-:W-:Y:S01]  /*0740*/  LEA R34, P0, R29, R2, 0x1 ;  /* 0x000000021d227211 */ /* 0x002fe200078008ff */
[----:B0-----:R-:W-:-:S04]  /*0750*/  IMAD R37, R11, 0x2, R29 ;  /* 0x000000020b257824 */ /* 0x001fc800078e021d */
[----:B------:R-:W-:Y:S01]  /*0760*/  IMAD R39, R11, 0x2, R37 ;  /* 0x000000020b277824 */ /* 0x000fe200078e0225 */
[----:B------:R-:W-:Y:S02]  /*0770*/  LEA R40, P1, R27, R2, 0x1 ;  /* 0x000000021b287211 */ /* 0x000fe400078208ff */
[-C--:B------:R-:W-:Y:S02]  /*0780*/  LEA.HI.X.SX32 R35, R29, R0.reuse, 0x1, P0 ;  /* 0x000000001d237211 */ /* 0x080fe400000f0eff */
[----:B------:R-:W-:Y:S02]  /*0790*/  LEA R43, R11, R39, 0x1 ;  /* 0x000000270b2b7211 */ /* 0x000fe400078e08ff */
[----:B------:R-:W-:Y:S01]  /*07a0*/  LEA.HI.X.SX32 R41, R27, R0, 0x1, P1 ;  /* 0x000000001b297211 */ /* 0x000fe200008f0eff */
[----:B------:R0:W2:Y:S01]  /*07b0*/  LDG.E.U16 R28, [R34.64] ;  /* 0x00000006221c7981 */ /* 0x0000a2000c1e1500 */
        /* <DEDUP_REMOVED lines=32> */
[----:B------:R-:W-:Y:S01]  /*09c0*/  LEA.HI.X.SX32 R43, R39, R0, 0x1, P0 ;  /* 0x00000000272b7211 */ /* 0x000fe200000f0eff */
[----:B------:R-:W-:Y:S01]  /*09d0*/  IMAD R39, R11, 0x2, R45 ;  /* 0x000000020b277824 */ /* 0x000fe200078e022d */
[----:B------:R-:W-:Y:S02]  /*09e0*/  LEA R44, P0, R45, R2, 0x1 ;  /* 0x000000022d2c7211 */ /* 0x000fe400078008ff */
[-C--:B------:R-:W-:Y:S01]  /*09f0*/  LEA.HI.X.SX32 R49, R49, R0.reuse, 0x1, P1 ;  /* 0x0000000031317211 */ /* 0x080fe200008f0eff */
[----:B------:R0:W2:Y:S01]  /*0a00*/  LDG.E.U16 R38, [R42.64] ;  /* 0x000000062a267981 */ /* 0x0000a2000c1e1500 */
[----:B------:R-:W-:Y:S02]  /*0a10*/  LEA R41, R11, R39, 0x1 ;  /* 0x000000270b297211 */ /* 0x000fe400078e08ff */
[----:B------:R-:W-:Y:S01]  /*0a20*/  LEA.HI.X.SX32 R45, R45, R0, 0x1, P0 ;  /* 0x000000002d2d7211 */ /* 0x000fe200000f0eff */
[----:B------:R0:W2:Y:S02]  /*0a30*/  LDG.E.U16 R37, [R48.64] ;  /* 0x0000000630257981 */ /* 0x0000a4000c1e1500 */
[----:B------:R-:W-:-:S04]  /*0a40*/  IMAD R55, R11, 0x2, R41 ;  /* 0x000000020b377824 */ /* 0x000fc800078e0229 */
[----:B------:R-:W-:Y:S01]  /*0a50*/  IMAD R57, R11, 0x2, R55 ;  /* 0x000000020b397824 */ /* 0x000fe200078e0237 */
[----:B-1----:R-:W-:-:S04]  /*0a60*/  LEA R46, P0, R41, R2, 0x1 ;  /* 0x00000002292e7211 */ /* 0x002fc800078008ff */
[----:B------:R-:W-:Y:S02]  /*0a70*/  LEA R59, R11, R57, 0x1 ;  /* 0x000000390b3b7211 */ /* 0x000fe400078e08ff */
[----:B------:R-:W-:-:S03]  /*0a80*/  LEA.HI.X.SX32 R47, R41, R0, 0x1, P0 ;  /* 0x00000000292f7211 */ /* 0x000fc600000f0eff */
[----:B------:R-:W-:Y:S01]  /*0a90*/  IMAD R61, R11, 0x2, R59 ;  /* 0x000000020b3d7824 */ /* 0x000fe200078e023b */
[-C--:B------:R-:W-:Y:S01]  /*0aa0*/  LEA R52, P1, R39, R2.reuse, 0x1 ;  /* 0x0000000227347211 */ /* 0x080fe200078208ff */
[----:B------:R1:W2:Y:S01]  /*0ab0*/  LDG.E.U16 R40, [R46.64] ;  /* 0x000000062e287981 */ /* 0x0002a2000c1e1500 */
[----:B0-----:R-:W-:Y:S01]  /*0ac0*/  LEA R48, P0, R55, R2, 0x1 ;  /* 0x0000000237307211 */ /* 0x001fe200078008ff */
[----:B------:R-:W-:Y:S01]  /*0ad0*/  IMAD R63, R11, 0x2, R61 ;  /* 0x000000020b3f7824 */ /* 0x000fe200078e023d */
[-C--:B------:R-:W-:Y:S02]  /*0ae0*/  LEA.HI.X.SX32 R53, R39, R0.reuse, 0x1, P1 ;  /* 0x0000000027357211 */ /* 0x080fe400008f0eff */
[----:B------:R-:W-:Y:S01]  /*0af0*/  LEA.HI.X.SX32 R49, R55, R0, 0x1, P0 ;  /* 0x0000000037317211 */ /* 0x000fe200000f0eff */
[----:B------:R0:W2:Y:S01]  /*0b00*/  LDG.E.U16 R39, [R44.64] ;  /* 0x000000062c277981 */ /* 0x0000a2000c1e1500 */
[----:B------:R-:W-:Y:S02]  /*0b10*/  LEA R50, P0, R57, R2, 0x1 ;  /* 0x0000000239327211 */ /* 0x000fe400078008ff */
[----:B------:R-:W-:Y:S01]  /*0b20*/  LEA R65, R11, R63, 0x1 ;  /* 0x0000003f0b417211 */ /* 0x000fe200078e08ff */
[----:B------:R0:W2:Y:S01]  /*0b30*/  LDG.E.U16 R41, [R52.64] ;  /* 0x0000000634297981 */ /* 0x0000a2000c1e1500 */
[----:B------:R-:W-:-:S03]  /*0b40*/  LEA.HI.X.SX32 R51, R57, R0, 0x1, P0 ;  /* 0x0000000039337211 */ /* 0x000fc600000f0eff */
[----:B------:R-:W-:Y:S01]  /*0b50*/  IMAD R67, R11, 0x2, R65 ;  /* 0x000000020b437824 */ /* 0x000fe200078e0241 */
[-C--:B------:R-:W-:Y:S01]  /*0b60*/  LEA R54, P1, R59, R2.reuse, 0x1 ;  /* 0x000000023b367211 */ /* 0x080fe200078208ff */
[----:B------:R1:W2:Y:S01]  /*0b70*/  LDG.E.U16 R43, [R50.64] ;  /* 0x00000006322b7981 */ /* 0x0002a2000c1e1500 */
[----:B0-----:R-:W-:Y:S01]  /*0b80*/  LEA R52, P0, R61, R2, 0x1 ;  /* 0x000000023d347211 */ /* 0x001fe200078008ff */
[----:B------:R-:W-:Y:S02]  /*0b90*/  IMAD R69, R11, 0x2, R67 ;  /* 0x000000020b457824 */ /* 0x000fe400078e0243 */
[----:B------:R0:W2:Y:S01]  /*0ba0*/  LDG.E.U16 R42, [R48.64] ;  /* 0x00000006302a7981 */ /* 0x0000a2000c1e1500 */
[----:B------:R-:W-:Y:S02]  /*0bb0*/  LEA.HI.X.SX32 R53, R61, R0, 0x1, P0 ;  /* 0x000000003d357211 */ /* 0x000fe400000f0eff */
[----:B------:R-:W-:Y:S02]  /*0bc0*/  LEA R56, P0, R63, R2, 0x1 ;  /* 0x000000023f387211 */ /* 0x000fe400078008ff */
[-C--:B------:R-:W-:Y:S01]  /*0bd0*/  LEA.HI.X.SX32 R55, R59, R0.reuse, 0x1, P1 ;  /* 0x000000003b377211 */ /* 0x080fe200008f0eff */
[----:B------:R0:W2:Y:S01]  /*0be0*/  LDG.E.U16 R44, [R52.64] ;  /* 0x00000006342c7981 */ /* 0x0000a2000c1e1500 */
[----:B------:R-:W-:-:S02]  /*0bf0*/  LEA.HI.X.SX32 R57, R63, R0, 0x1, P0 ;  /* 0x000000003f397211 */ /* 0x000fc400000f0eff */
[C---:B------:R-:W-:Y:S01]  /*0c00*/  LEA R63, R11.reuse, R69, 0x1 ;  /* 0x000000450b3f7211 */ /* 0x040fe200078e08ff */
[----:B------:R0:W2:Y:S04]  /*0c10*/  LDG.E.U16 R45, [R54.64] ;  /* 0x00000006362d7981 */ /* 0x0000a8000c1e1500 */
[----:B------:R-:W-:Y:S01]  /*0c20*/  IMAD R71, R11, 0x2, R63 ;  /* 0x000000020b477824 */ /* 0x000fe200078e023f */
[-C--:B------:R-:W-:Y:S01]  /*0c30*/  LEA R58, P0, R65, R2.reuse, 0x1 ;  /* 0x00000002413a7211 */ /* 0x080fe200078008ff */
[----:B-1----:R1:W2:Y:S01]  /*0c40*/  LDG.E.U16 R46, [R56.64] ;  /* 0x00000006382e7981 */ /* 0x0022a2000c1e1500 */
[----:B------:R-:W-:Y:S01]  /*0c50*/  LEA R60, P1, R67, R2, 0x1 ;  /* 0x00000002433c7211 */ /* 0x000fe200078208ff */
[----:B------:R-:W-:Y:S01]  /*0c60*/  IMAD R51, R11, 0x2, R71 ;  /* 0x000000020b337824 */ /* 0x000fe200078e0247 */
[----:B------:R-:W-:-:S02]  /*0c70*/  LEA.HI.X.SX32 R59, R65, R0, 0x1, P0 ;  /* 0x00000000413b7211 */ /* 0x000fc400000f0eff */
[----:B------:R-:W-:Y:S02]  /*0c80*/  LEA.HI.X.SX32 R61, R67, R0, 0x1, P1 ;  /* 0x00000000433d7211 */ /* 0x000fe400008f0eff */
[----:B0-----:R-:W-:Y:S01]  /*0c90*/  LEA R54, P0, R69, R2, 0x1 ;  /* 0x0000000245367211 */ /* 0x001fe200078008ff */
[----:B------:R0:W2:Y:S01]  /*0ca0*/  LDG.E.U16 R47, [R58.64] ;  /* 0x000000063a2f7981 */ /* 0x0000a2000c1e1500 */
[----:B------:R-:W-:Y:S02]  /*0cb0*/  LEA R67, R11, R51, 0x1 ;  /* 0x000000330b437211 */ /* 0x000fe400078e08ff */
[----:B------:R-:W-:Y:S01]  /*0cc0*/  LEA.HI.X.SX32 R55, R69, R0, 0x1, P0 ;  /* 0x0000000045377211 */ /* 0x000fe200000f0eff */
[----:B------:R0:W2:Y:S02]  /*0cd0*/  LDG.E.U16 R49, [R60.64] ;  /* 0x000000063c317981 */ /* 0x0000a4000c1e1500 */
[----:B------:R-:W-:Y:S01]  /*0ce0*/  IMAD R69, R11, 0x2, R67 ;  /* 0x000000020b457824 */ /* 0x000fe200078e0243 */
[----:B------:R-:W-:Y:S01]  /*0cf0*/  LEA R62, P0, R63, R2, 0x1 ;  /* 0x000000023f3e7211 */ /* 0x000fe200078008ff */
[----:B------:R0:W2:Y:S02]  /*0d00*/  LDG.E.U16 R48, [R54.64] ;  /* 0x0000000636307981 */ /* 0x0000a4000c1e1500 */
[----:B------:R-:W-:Y:S01]  /*0d10*/  IMAD R73, R11, 0x2, R69 ;  /* 0x000000020b497824 */ /* 0x000fe200078e0245 */
[----:B------:R-:W-:-:S04]  /*0d20*/  LEA.HI.X.SX32 R63, R63, R0, 0x1, P0 ;  /* 0x000000003f3f7211 */ /* 0x000fc800000f0eff */
[----:B------:R-:W-:Y:S01]  /*0d30*/  LEA R75, R11, R73, 0x1 ;  /* 0x000000490b4b7211 */ /* 0x000fe200078e08ff */
[----:B------:R0:W2:Y:S01]  /*0d40*/  LDG.E.U16 R50, [R62.64] ;  /* 0x000000063e327981 */ /* 0x0000a2000c1e1500 */
[----:B-1----:R-:W-:-:S03]  /*0d50*/  LEA R56, P0, R71, R2, 0x1 ;  /* 0x0000000247387211 */ /* 0x002fc600078008ff */
[----:B------:R-:W-:Y:S01]  /*0d60*/  IMAD R77, R11, 0x2, R75 ;  /* 0x000000020b4d7824 */ /* 0x000fe200078e024b */
[----:B------:R-:W-:-:S03]  /*0d70*/  LEA.HI.X.SX32 R57, R71, R0, 0x1, P0 ;  /* 0x0000000047397211 */ /* 0x000fc600000f0eff */
[----:B------:R-:W-:-:S05]  /*0d80*/  IMAD R71, R11, 0x2, R77 ;  /* 0x000000020b477824 */ /* 0x000fca00078e024d */
[----:B------:R-:W-:-:S05]  /*0d90*/  LEA R79, R11, R71, 0x1 ;  /* 0x000000470b4f7211 */ /* 0x000fca00078e08ff */
[----:B------:R-:W-:Y:S01]  /*0da0*/  IMAD R81, R11, 0x2, R79 ;  /* 0x000000020b517824 */ /* 0x000fe200078e024f */
[----:B0-----:R-:W-:-:S03]  /*0db0*/  LEA R58, P0, R67, R2, 0x1 ;  /* 0x00000002433a7211 */ /* 0x001fc600078008ff */
[----:B------:R-:W-:Y:S01]  /*0dc0*/  IMAD R83, R11, 0x2, R81 ;  /* 0x000000020b537824 */ /* 0x000fe200078e0251 */
[----:B------:R-:W-:-:S04]  /*0dd0*/  LEA.HI.X.SX32 R59, R67, R0, 0x1, P0 ;  /* 0x00000000433b7211 */ /* 0x000fc800000f0eff */
[----:B------:R-:W-:Y:S01]  /*0de0*/  LEA R85, R11, R83, 0x1 ;  /* 0x000000530b557211 */ /* 0x000fe200078e08ff */
[----:B------:R0:W2:Y:S01]  /*0df0*/  LDG.E.U16 R52, [R58.64] ;  /* 0x000000063a347981 */ /* 0x0000a2000c1e1500 */
[-C--:B------:R-:W-:Y:S02]  /*0e00*/  LEA R64, P1, R51, R2.reuse, 0x1 ;  /* 0x0000000233407211 */ /* 0x080fe400078208ff */
[----:B------:R-:W-:Y:S01]  /*0e10*/  LEA R60, P0, R69, R2, 0x1 ;  /* 0x00000002453c7211 */ /* 0x000fe200078008ff */
[----:B------:R-:W-:Y:S01]  /*0e20*/  IMAD R87, R11, 0x2, R85 ;  /* 0x000000020b577824 */ /* 0x000fe200078e0255 */
[-C--:B------:R-:W-:Y:S02]  /*0e30*/  LEA.HI.X.SX32 R65, R51, R0.reuse, 0x1, P1 ;  /* 0x0000000033417211 */ /* 0x080fe400008f0eff */
[----:B------:R-:W-:Y:S01]  /*0e40*/  LEA.HI.X.SX32 R61, R69, R0, 0x1, P0 ;  /* 0x00000000453d7211 */ /* 0x000fe200000f0eff */
[----:B------:R-:W-:Y:S01]  /*0e50*/  IMAD R89, R11, 0x2, R87 ;  /* 0x000000020b597824 */ /* 0x000fe200078e0257 */
[C---:B------:R-:W-:Y:S01]  /*0e60*/  LEA R62, P0, R73.reuse, R2, 0x1 ;  /* 0x00000002493e7211 */ /* 0x040fe200078008ff */
[----:B------:R1:W2:Y:S03]  /*0e70*/  LDG.E.U16 R53, [R64.64] ;  /* 0x0000000640357981 */ /* 0x0002a6000c1e1500 */
[----:B------:R-:W-:Y:S01]  /*0e80*/  LEA.HI.X.SX32 R63, R73, R0, 0x1, P0 ;  /* 0x00000000493f7211 */ /* 0x000fe200000f0eff */
[----:B------:R0:W2:Y:S01]  /*0e90*/  LDG.E.U16 R51, [R56.64] ;  /* 0x0000000638337981 */ /* 0x0000a2000c1e1500 */
[----:B------:R-:W-:-:S02]  /*0ea0*/  LEA R91, R11, R89, 0x1 ;  /* 0x000000590b5b7211 */ /* 0x000fc400078e08ff */
[-C--:B------:R-:W-:Y:S01]  /*0eb0*/  LEA R66, P1, R75, R2.reuse, 0x1 ;  /* 0x000000024b427211 */ /* 0x080fe200078208ff */
[----:B------:R0:W2:Y:S01]  /*0ec0*/  LDG.E.U16 R54, [R60.64] ;  /* 0x000000063c367981 */ /* 0x0000a2000c1e1500 */
[----:B-1----:R-:W-:Y:S01]  /*0ed0*/  LEA R64, P0, R77, R2, 0x1 ;  /* 0x000000024d407211 */ /* 0x002fe200078008ff */
[----:B------:R-:W-:Y:S02]  /*0ee0*/  IMAD R93, R11, 0x2, R91 ;  /* 0x000000020b5d7824 */ /* 0x000fe400078e025b */
[----:B------:R1:W2:Y:S01]  /*0ef0*/  LDG.E.U16 R55, [R62.64] ;  /* 0x000000063e377981 */ /* 0x0002a2000c1e1500 */
[----:B------:R-:W-:Y:S02]  /*0f00*/  LEA.HI.X.SX32 R65, R77, R0, 0x1, P0 ;  /* 0x000000004d417211 */ /* 0x000fe400000f0eff */
[----:B------:R-:W-:Y:S01]  /*0f10*/  LEA R68, P0, R71, R2, 0x1 ;  /* 0x0000000247447211 */ /* 0x000fe200078008ff */
[----:B------:R-:W-:Y:S01]  /*0f20*/  IMAD R95, R11, 0x2, R93 ;  /* 0x000000020b5f7824 */ /* 0x000fe200078e025d */
[-C--:B------:R-:W-:Y:S01]  /*0f30*/  LEA.HI.X.SX32 R67, R75, R0.reuse, 0x1, P1 ;  /* 0x000000004b437211 */ /* 0x080fe200008f0eff */
[----:B0-----:R0:W2:Y:S01]  /*0f40*/  LDG.E.U16 R56, [R64.64] ;  /* 0x0000000640387981 */ /* 0x0010a2000c1e1500 */
[----:B------:R-:W-:-:S02]  /*0f50*/  LEA.HI.X.SX32 R69, R71, R0, 0x1, P0 ;  /* 0x0000000047457211 */ /* 0x000fc400000f0eff */
[-C--:B------:R-:W-:Y:S01]  /*0f60*/  LEA R70, P0, R79, R2.reuse, 0x1 ;  /* 0x000000024f467211 */ /* 0x080fe200078008ff */
[----:B------:R0:W2:Y:S01]  /*0f70*/  LDG.E.U16 R57, [R66.64] ;  /* 0x0000000642397981 */ /* 0x0000a2000c1e1500 */
[----:B------:R-:W-:Y:S02]  /*0f80*/  LEA R72, P1, R81, R2, 0x1 ;  /* 0x0000000251487211 */ /* 0x000fe400078208ff */
[-C--:B------:R-:W-:Y:S01]  /*0f90*/  LEA.HI.X.SX32 R71, R79, R0.reuse, 0x1, P0 ;  /* 0x000000004f477211 */ /* 0x080fe200000f0eff */
[----:B------:R1:W2:Y:S01]  /*0fa0*/  LDG.E.U16 R58, [R68.64] ;  /* 0x00000006443a7981 */ /* 0x0002a2000c1e1500 */
[----:B------:R-:W-:Y:S02]  /*0fb0*/  LEA R79, R11, R95, 0x1 ;  /* 0x0000005f0b4f7211 */ /* 0x000fe400078e08ff */
[----:B------:R-:W-:Y:S01]  /*0fc0*/  LEA.HI.X.SX32 R73, R81, R0, 0x1, P1 ;  /* 0x0000000051497211 */ /* 0x000fe200008f0eff */
[----:B------:R1:W2:Y:S01]  /*0fd0*/  LDG.E.U16 R59, [R70.64] ;  /* 0x00000006463b7981 */ /* 0x0002a2000c1e1500 */
[-C--:B0-----:R-:W-:Y:S01]  /*0fe0*/  LEA R66, P0, R83, R2.reuse, 0x1 ;  /* 0x0000000253427211 */ /* 0x081fe200078008ff */
        /* <DEDUP_REMOVED lines=8> */
[----:B------:R-:W-:Y:S02]  /*1070*/  LEA R97, R11, R83, 0x1 ;  /* 0x000000530b617211 */ /* 0x000fe400078e08ff */
[----:B------:R-:W-:Y:S01]  /*1080*/  LEA.HI.X.SX32 R75, R85, R0, 0x1, P0 ;  /* 0x00000000554b7211 */ /* 0x000fe200000f0eff */
[----:B------:R0:W2:Y:S02]  /*1090*/  LDG.E.U16 R65, [R76.64] ;  /* 0x000000064c417981 */ /* 0x0000a4000c1e1500 */
[----:B------:R-:W-:Y:S01]  /*10a0*/  IMAD R99, R11, 0x2, R97 ;  /* 0x000000020b637824 */ /* 0x000fe200078e0261 */
[----:B-1----:R-:W-:Y:S01]  /*10b0*/  LEA R68, P0, R87, R2, 0x1 ;  /* 0x0000000257447211 */ /* 0x002fe200078008ff */
[----:B------:R1:W2:Y:S02]  /*10c0*/  LDG.E.U16 R62, [R74.64] ;  /* 0x000000064a3e7981 */ /* 0x0002a4000c1e1500 */
[----:B------:R-:W-:Y:S01]  /*10d0*/  IMAD R101, R11, 0x2, R99 ;  /* 0x000000020b657824 */ /* 0x000fe200078e0263 */
[----:B------:R-:W-:-:S04]  /*10e0*/  LEA.HI.X.SX32 R69, R87, R0, 0x1, P0 ;  /* 0x0000000057457211 */ /* 0x000fc800000f0eff */
[----:B------:R-:W-:Y:S01]  /*10f0*/  LEA R89, R11, R101, 0x1 ;  /* 0x000000650b597211 */ /* 0x000fe200078e08ff */
[----:B------:R1:W2:Y:S01]  /*1100*/  LDG.E.U16 R63, [R68.64] ;  /* 0x00000006443f7981 */ /* 0x0002a2000c1e1500 */
[----:B------:R-:W-:-:S03]  /*1110*/  LEA R70, P0, R91, R2, 0x1 ;  /* 0x000000025b467211 */ /* 0x000fc600078008ff */
[----:B------:R-:W-:Y:S01]  /*1120*/  IMAD R103, R11, 0x2, R89 ;  /* 0x000000020b677824 */ /* 0x000fe200078e0259 */
[----:B------:R-:W-:Y:S02]  /*1130*/  LEA.HI.X.SX32 R71, R91, R0, 0x1, P0 ;  /* 0x000000005b477211 */ /* 0x000fe400000f0eff */
[-C--:B0-----:R-:W-:Y:S01]  /*1140*/  LEA R72, P0, R93, R2.reuse, 0x1 ;  /* 0x000000025d487211 */ /* 0x081fe200078008ff */
[----:B------:R-:W-:Y:S01]  /*1150*/  IMAD R91, R11, 0x2, R103 ;  /* 0x000000020b5b7824 */ /* 0x000fe200078e0267 */
[----:B------:R-:W-:Y:S01]  /*1160*/  LEA R78, P1, R79, R2, 0x1 ;  /* 0x000000024f4e7211 */ /* 0x000fe200078208ff */
[----:B------:R0:W2:Y:S01]  /*1170*/  LDG.E.U16 R64, [R70.64] ;  /* 0x0000000646407981 */ /* 0x0000a2000c1e1500 */
[----:B------:R-:W-:Y:S02]  /*1180*/  LEA.HI.X.SX32 R73, R93, R0, 0x1, P0 ;  /* 0x000000005d497211 */ /* 0x000fe400000f0eff */
[----:B------:R-:W-:Y:S02]  /*1190*/  LEA R93, R11, R91, 0x1 ;  /* 0x0000005b0b5d7211 */ /* 0x000fe400078e08ff */
[----:B-1----:R-:W-:Y:S01]  /*11a0*/  LEA R74, P0, R95, R2, 0x1 ;  /* 0x000000025f4a7211 */ /* 0x002fe200078008ff */
[----:B------:R1:W2:Y:S02]  /*11b0*/  LDG.E.U16 R66, [R72.64] ;  /* 0x0000000648427981 */ /* 0x0002a4000c1e1500 */
[----:B------:R-:W-:Y:S01]  /*11c0*/  IMAD R105, R11, 0x2, R93 ;  /* 0x000000020b697824 */ /* 0x000fe200078e025d */
[----:B------:R-:W-:-:S03]  /*11d0*/  LEA.HI.X.SX32 R75, R95, R0, 0x1, P0 ;  /* 0x000000005f4b7211 */ /* 0x000fc600000f0eff */
[----:B------:R-:W-:Y:S01]  /*11e0*/  IMAD R95, R11, 0x2, R105 ;  /* 0x000000020b5f7824 */ /* 0x000fe200078e0269 */
[----:B------:R-:W-:Y:S01]  /*11f0*/  LEA R76, P0, R81, R2, 0x1 ;  /* 0x00000002514c7211 */ /* 0x000fe200078008ff */
[----:B------:R0:W2:Y:S03]  /*1200*/  LDG.E.U16 R67, [R74.64] ;  /* 0x000000064a437981 */ /* 0x0000a6000c1e1500 */
[----:B------:R-:W-:-:S05]  /*1210*/  LEA R107, R11, R95, 0x1 ;  /* 0x0000005f0b6b7211 */ /* 0x000fca00078e08ff */
[----:B------:R-:W-:Y:S01]  /*1220*/  IMAD R109, R11, 0x2, R107 ;  /* 0x000000020b6d7824 */ /* 0x000fe200078e026b */
[----:B------:R-:W-:-:S03]  /*1230*/  LEA.HI.X.SX32 R77, R81, R0, 0x1, P0 ;  /* 0x00000000514d7211 */ /* 0x000fc600000f0eff */
[----:B------:R-:W-:Y:S01]  /*1240*/  IMAD R111, R11, 0x2, R109 ;  /* 0x000000020b6f7824 */ /* 0x000fe200078e026d */
[----:B------:R-:W-:Y:S01]  /*1250*/  LEA R82, P0, R83, R2, 0x1 ;  /* 0x0000000253527211 */ /* 0x000fe200078008ff */
[----:B------:R0:W2:Y:S03]  /*1260*/  LDG.E.U16 R68, [R76.64] ;  /* 0x000000064c447981 */ /* 0x0000a6000c1e1500 */
[----:B------:R-:W-:Y:S02]  /*1270*/  LEA R113, R11, R111, 0x1 ;  /* 0x0000006f0b717211 */ /* 0x000fe400078e08ff */
[-C--:B------:R-:W-:Y:S02]  /*1280*/  LEA.HI.X.SX32 R79, R79, R0.reuse, 0x1, P1 ;  /* 0x000000004f4f7211 */ /* 0x080fe400008f0eff */
[----:B------:R-:W-:Y:S01]  /*1290*/  LEA.HI.X.SX32 R83, R83, R0, 0x1, P0 ;  /* 0x0000000053537211 */ /* 0x000fe200000f0eff */
[----:B------:R-:W-:Y:S01]  /*12a0*/  IMAD R115, R11, 0x2, R113 ;  /* 0x000000020b737824 */ /* 0x000fe200078e0271 */
[-C--:B------:R-:W-:Y:S01]  /*12b0*/  LEA R84, P0, R97, R2.reuse, 0x1 ;  /* 0x0000000261547211 */ /* 0x080fe200078008ff */
[----:B------:R1:W2:Y:S01]  /*12c0*/  LDG.E.U16 R69, [R78.64] ;  /* 0x000000064e457981 */ /* 0x0002a2000c1e1500 */
[----:B------:R-:W-:-:S02]  /*12d0*/  LEA R86, P1, R99, R2, 0x1 ;  /* 0x0000000263567211 */ /* 0x000fc400078208ff */
[-C--:B------:R-:W-:Y:S01]  /*12e0*/  LEA.HI.X.SX32 R85, R97, R0.reuse, 0x1, P0 ;  /* 0x0000000061557211 */ /* 0x080fe200000f0eff */
[----:B0-----:R0:W2:Y:S01]  /*12f0*/  LDG.E.U16 R70, [R82.64] ;  /* 0x0000000652467981 */ /* 0x0010a2000c1e1500 */
[----:B------:R-:W-:Y:S01]  /*1300*/  LEA.HI.X.SX32 R87, R99, R0, 0x1, P1 ;  /* 0x0000000063577211 */ /* 0x000fe200008f0eff */
[----:B------:R-:W-:Y:S02]  /*1310*/  IMAD R99, R11, 0x2, R115 ;  /* 0x000000020b637824 */ /* 0x000fe400078e0273 */
[----:B------:R0:W2:Y:S01]  /*1320*/  LDG.E.U16 R71, [R84.64] ;  /* 0x0000000654477981 */ /* 0x0000a2000c1e1500 */
[-C--:B-1----:R-:W-:Y:S02]  /*1330*/  LEA R78, P0, R101, R2.reuse, 0x1 ;  /* 0x00000002654e7211 */ /* 0x082fe400078008ff */
[----:B------:R-:W-:Y:S01]  /*1340*/  LEA R90, P1, R91, R2, 0x1 ;  /* 0x000000025b5a7211 */ /* 0x000fe200078208ff */
[----:B------:R1:W2:Y:S01]  /*1350*/  LDG.E.U16 R73, [R86.64] ;  /* 0x0000000656497981 */ /* 0x0002a2000c1e1500 */
[----:B------:R-:W-:-:S02]  /*1360*/  LEA.HI.X.SX32 R79, R101, R0, 0x1, P0 ;  /* 0x00000000654f7211 */ /* 0x000fc400000f0eff */
[----:B------:R-:W-:Y:S02]  /*1370*/  LEA R101, R11, R99, 0x1 ;  /* 0x000000630b657211 */ /* 0x000fe400078e08ff */
[----:B------:R-:W-:Y:S01]  /*1380*/  LEA R76, P0, R89, R2, 0x1 ;  /* 0x00000002594c7211 */ /* 0x000fe200078008ff */
[----:B------:R0:W2:Y:S02]  /*1390*/  LDG.E.U16 R72, [R78.64] ;  /* 0x000000064e487981 */ /* 0x0000a4000c1e1500 */
[----:B------:R-:W-:-:S04]  /*13a0*/  IMAD R117, R11, 0x2, R101 ;  /* 0x000000020b757824 */ /* 0x000fc800078e0265 */
[----:B------:R-:W-:-:S05]  /*13b0*/  IMAD R119, R11, 0x2, R117 ;  /* 0x000000020b777824 */ /* 0x000fca00078e0275 */
[----:B------:R-:W-:Y:S02]  /*13c0*/  LEA R121, R11, R119, 0x1 ;  /* 0x000000770b797211 */ /* 0x000fe400078e08ff */
[----:B------:R-:W-:-:S03]  /*13d0*/  LEA.HI.X.SX32 R77, R89, R0, 0x1, P0 ;  /* 0x00000000594d7211 */ /* 0x000fc600000f0eff */
[----:B------:R-:W-:Y:S01]  /*13e0*/  IMAD R123, R11, 0x2, R121 ;  /* 0x000000020b7b7824 */ /* 0x000fe200078e0279 */
[----:B0-----:R-:W-:Y:S01]  /*13f0*/  LEA R82, P0, R103, R2, 0x1 ;  /* 0x0000000267527211 */ /* 0x001fe200078008ff */
[----:B------:R0:W2:Y:S02]  /*1400*/  LDG.E.U16 R74, [R76.64] ;  /* 0x000000064c4a7981 */ /* 0x0000a4000c1e1500 */
[----:B------:R-:W-:Y:S01]  /*1410*/  IMAD R125, R11, 0x2, R123 ;  /* 0x000000020b7d7824 */ /* 0x000fe200078e027b */
[----:B------:R-:W-:Y:S02]  /*1420*/  LEA.HI.X.SX32 R83, R103, R0, 0x1, P0 ;  /* 0x0000000067537211 */ /* 0x000fe400000f0eff */
[----:B------:R-:W-:Y:S02]  /*1430*/  LEA R84, P0, R93, R2, 0x1 ;  /* 0x000000025d547211 */ /* 0x000fe400078008ff */
[----:B------:R-:W-:Y:S01]  /*1440*/  LEA R127, R11, R125, 0x1 ;  /* 0x0000007d0b7f7211 */ /* 0x000fe200078e08ff */
[----:B------:R1:W2:Y:S01]  /*1450*/  LDG.E.U16 R75, [R82.64] ;  /* 0x00000006524b7981 */ /* 0x0002a2000c1e1500 */
[----:B------:R-:W-:-:S02]  /*1460*/  LEA.HI.X.SX32 R85, R93, R0, 0x1, P0 ;  /* 0x000000005d557211 */ /* 0x000fc400000f0eff */
[----:B------:R-:W-:Y:S01]  /*1470*/  LEA R78, P0, R105, R2, 0x1 ;  /* 0x00000002694e7211 */ /* 0x000fe200078008ff */
[----:B------:R-:W-:Y:S01]  /*1480*/  IMAD R129, R11, 0x2, R127 ;  /* 0x000000020b817824 */ /* 0x000fe200078e027f */
[-C--:B------:R-:W-:Y:S01]  /*1490*/  LEA.HI.X.SX32 R91, R91, R0.reuse, 0x1, P1 ;  /* 0x000000005b5b7211 */ /* 0x080fe200008f0eff */
[----:B------:R1:W2:Y:S01]  /*14a0*/  LDG.E.U16 R88, [R84.64] ;  /* 0x0000000654587981 */ /* 0x0002a2000c1e1500 */
[----:B------:R-:W-:Y:S01]  /*14b0*/  LEA.HI.X.SX32 R79, R105, R0, 0x1, P0 ;  /* 0x00000000694f7211 */ /* 0x000fe200000f0eff */
[----:B------:R-:W-:Y:S01]  /*14c0*/  IMAD R131, R11, 0x2, R129 ;  /* 0x000000020b837824 */ /* 0x000fe200078e0281 */
[C---:B0-----:R-:W-:Y:S01]  /*14d0*/  LEA R76, P0, R95.reuse, R2, 0x1 ;  /* 0x000000025f4c7211 */ /* 0x041fe200078008ff */
[----:B------:R0:W2:Y:S03]  /*14e0*/  LDG.E.U16 R81, [R90.64] ;  /* 0x000000065a517981 */ /* 0x0000a6000c1e1500 */
[----:B------:R-:W-:Y:S01]  /*14f0*/  LEA.HI.X.SX32 R77, R95, R0, 0x1, P0 ;  /* 0x000000005f4d7211 */ /* 0x000fe200000f0eff */
[----:B------:R0:W2:Y:S01]  /*1500*/  LDG.E.U16 R89, [R78.64] ;  /* 0x000000064e597981 */ /* 0x0000a2000c1e1500 */
[----:B------:R-:W-:-:S02]  /*1510*/  LEA R95, R11, R131, 0x1 ;  /* 0x000000830b5f7211 */ /* 0x000fc400078e08ff */
[----:B-1----:R-:W-:Y:S01]  /*1520*/  LEA R82, P1, R107, R2, 0x1 ;  /* 0x000000026b527211 */ /* 0x002fe200078208ff */
[----:B------:R1:W2:Y:S02]  /*1530*/  LDG.E.U16 R92, [R76.64] ;  /* 0x000000064c5c7981 */ /* 0x0002a4000c1e1500 */
[----:B------:R-:W-:-:S04]  /*1540*/  IMAD R133, R11, 0x2, R95 ;  /* 0x000000020b857824 */ /* 0x000fc800078e025f */
[----:B------:R-:W-:Y:S01]  /*1550*/  IMAD R135, R11, 0x2, R133 ;  /* 0x000000020b877824 */ /* 0x000fe200078e0285 */
[----:B------:R-:W-:-:S04]  /*1560*/  LEA R86, P0, R109, R2, 0x1 ;  /* 0x000000026d567211 */ /* 0x000fc800078008ff */
[----:B------:R-:W-:Y:S02]  /*1570*/  LEA R137, R11, R135, 0x1 ;  /* 0x000000870b897211 */ /* 0x000fe400078e08ff */
[----:B------:R-:W-:-:S03]  /*1580*/  LEA.HI.X.SX32 R83, R107, R0, 0x1, P1 ;  /* 0x000000006b537211 */ /* 0x000fc600008f0eff */
[----:B------:R-:W-:Y:S01]  /*1590*/  IMAD R107, R11, 0x2, R137 ;  /* 0x000000020b6b7824 */ /* 0x000fe200078e0289 */
[----:B------:R-:W-:Y:S01]  /*15a0*/  LEA.HI.X.SX32 R87, R109, R0, 0x1, P0 ;  /* 0x000000006d577211 */ /* 0x000fe200000f0eff */
[----:B------:R1:W3:Y:S01]  /*15b0*/  LDG.E.U16 R93, [R82.64] ;  /* 0x00000006525d7981 */ /* 0x0002e2000c1e1500 */
[-C--:B------:R-:W-:Y:S01]  /*15c0*/  LEA R84, P0, R111, R2.reuse, 0x1 ;  /* 0x000000026f547211 */ /* 0x080fe200078008ff */
[----:B------:R-:W-:Y:S01]  /*15d0*/  IMAD R139, R11, 0x2, R107 ;  /* 0x000000020b8b7824 */ /* 0x000fe200078e026b */
[----:B0-----:R-:W-:Y:S01]  /*15e0*/  LEA R90, P1, R115, R2, 0x1 ;  /* 0x00000002735a7211 */ /* 0x001fe200078208ff */
[----:B------:R0:W3:Y:S01]  /*15f0*/  LDG.E.U16 R96, [R86.64] ;  /* 0x0000000656607981 */ /* 0x0000e2000c1e1500 */
[----:B------:R-:W-:Y:S02]  /*1600*/  LEA.HI.X.SX32 R85, R111, R0, 0x1, P0 ;  /* 0x000000006f557211 */ /* 0x000fe400000f0eff */
[----:B------:R-:W-:Y:S02]  /*1610*/  LEA R78, P0, R113, R2, 0x1 ;  /* 0x00000002714e7211 */ /* 0x000fe400078008ff */
[----:B------:R-:W-:Y:S01]  /*1620*/  LEA.HI.X.SX32 R91, R115, R0, 0x1, P1 ;  /* 0x00000000735b7211 */ /* 0x000fe200008f0eff */
[----:B------:R4:W3:Y:S01]  /*1630*/  LDG.E.U16 R97, [R84.64] ;  /* 0x0000000654617981 */ /* 0x0008e2000c1e1500 */
[----:B------:R-:W-:-:S02]  /*1640*/  LEA R115, R11, R139, 0x1 ;  /* 0x0000008b0b737211 */ /* 0x000fc400078e08ff */
[----:B------:R-:W-:Y:S02]  /*1650*/  LEA.HI.X.SX32 R79, R113, R0, 0x1, P0 ;  /* 0x00000000714f7211 */ /* 0x000fe400000f0eff */
[-C--:B-1----:R-:W-:Y:S01]  /*1660*/  LEA R76, P0, R99, R2.reuse, 0x1 ;  /* 0x00000002634c7211 */ /* 0x082fe200078008ff */
[----:B------:R-:W-:Y:S01]  /*1670*/  IMAD R141, R11, 0x2, R115 ;  /* 0x000000020b8d7824 */ /* 0x000fe200078e0273 */
[----:B0-----:R-:W-:Y:S01]  /*1680*/  LEA R86, P1, R119, R2, 0x1 ;  /* 0x0000000277567211 */ /* 0x001fe200078208ff */
[----:B------:R0:W3:Y:S01]  /*1690*/  LDG.E.U16 R98, [R78.64] ;  /* 0x000000064e627981 */ /* 0x0000e2000c1e1500 */
[----:B------:R-:W-:Y:S01]  /*16a0*/  LEA.HI.X.SX32 R77, R99, R0, 0x1, P0 ;  /* 0x00000000634d7211 */ /* 0x000fe200000f0eff */
[----:B------:R-:W-:Y:S01]  /*16b0*/  IMAD R109, R11, 0x2, R141 ;  /* 0x000000020b6d7824 */ /* 0x000fe200078e028d */
[C---:B------:R-:W-:Y:S01]  /*16c0*/  LEA R82, P0, R101.reuse, R2, 0x1 ;  /* 0x0000000265527211 */ /* 0x040fe200078008ff */
[----:B------:R1:W3:Y:S03]  /*16d0*/  LDG.E.U16 R99, [R90.64] ;  /* 0x000000065a637981 */ /* 0x0002e6000c1e1500 */
[----:B------:R-:W-:Y:S01]  /*16e0*/  LEA.HI.X.SX32 R83, R101, R0, 0x1, P0 ;  /* 0x0000000065537211 */ /* 0x000fe200000f0eff */
[----:B------:R0:W3:Y:S01]  /*16f0*/  LDG.E.U16 R102, [R76.64] ;  /* 0x000000064c667981 */ /* 0x0000e2000c1e1500 */
[----:B------:R-:W-:-:S02]  /*1700*/  LEA R101, R11, R109, 0x1 ;  /* 0x0000006d0b657211 */ /* 0x000fc400078e08ff */
[----:B----4-:R-:W-:Y:S01]  /*1710*/  LEA R84, P0, R117, R2, 0x1 ;  /* 0x0000000275547211 */ /* 0x010fe200078008ff */
[----:B------:R4:W3:Y:S02]  /*1720*/  LDG.E.U16 R103, [R82.64] ;  /* 0x0000000652677981 */ /* 0x0008e4000c1e1500 */
[----:B------:R-:W-:Y:S01]  /*1730*/  IMAD R143, R11, 0x2, R101 ;  /* 0x000000020b8f7824 */ /* 0x000fe200078e0265 */
[----:B------:R-:W-:-:S03]  /*1740*/  LEA.HI.X.SX32 R85, R117, R0, 0x1, P0 ;  /* 0x0000000075557211 */ /* 0x000fc600000f0eff */
[----:B------:R-:W-:Y:S01]  /*1750*/  IMAD R117, R11, 0x2, R143 ;  /* 0x000000020b757824 */ /* 0x000fe200078e028f */
[----:B------:R-:W-:Y:S01]  /*1760*/  LEA.HI.X.SX32 R87, R119, R0, 0x1, P1 ;  /* 0x0000000077577211 */ /* 0x000fe200008f0eff */
[----:B------:R1:W3:Y:S01]  /*1770*/  LDG.E.U16 R104, [R84.64] ;  /* 0x0000000654687981 */ /* 0x0002e2000c1e1500 */
[----:B0-----:R-:W-:Y:S02]  /*1780*/  LEA R78, P0, R121, R2, 0x1 ;  /* 0x00000002794e7211 */ /* 0x001fe400078008ff */
[----:B------:R-:W-:Y:S01]  /*1790*/  LEA R119, R11, R117, 0x1 ;  /* 0x000000750b777211 */ /* 0x000fe200078e08ff */
[----:B------:R0:W3:Y:S01]  /*17a0*/  LDG.E.U16 R105, [R86.64] ;  /* 0x0000000656697981 */ /* 0x0000e2000c1e1500 */
[----:B------:R-:W-:Y:S02]  /*17b0*/  LEA.HI.X.SX32 R79, R121, R0, 0x1, P0 ;  /* 0x00000000794f7211 */ /* 0x000fe400000f0eff */
[-C--:B------:R-:W-:Y:S01]  /*17c0*/  LEA R76, P0, R123, R2.reuse, 0x1 ;  /* 0x000000027b4c7211 */ /* 0x080fe200078008ff */
[----:B------:R-:W-:Y:S01]  /*17d0*/  IMAD R121, R11, 0x2, R119 ;  /* 0x000000020b797824 */ /* 0x000fe200078e0277 */
[----:B-1----:R-:W-:Y:S01]  /*17e0*/  LEA R84, P1, R127, R2, 0x1 ;  /* 0x000000027f547211 */ /* 0x002fe200078208ff */
[----:B------:R1:W3:Y:S01]  /*17f0*/  LDG.E.U16 R106, [R78.64] ;  /* 0x000000064e6a7981 */ /* 0x0002e2000c1e1500 */
[----:B------:R-:W-:Y:S01]  /*1800*/  LEA.HI.X.SX32 R77, R123, R0, 0x1, P0 ;  /* 0x000000007b4d7211 */ /* 0x000fe200000f0eff */
[----:B------:R-:W-:Y:S01]  /*1810*/  IMAD R123, R11, 0x2, R121 ;  /* 0x000000020b7b7824 */ /* 0x000fe200078e0279 */
[----:B----4-:R-:W-:-:S02]  /*1820*/  LEA R82, P0, R125, R2, 0x1 ;  /* 0x000000027d527211 */ /* 0x010fc400078008ff */
[-C--:B------:R-:W-:Y:S01]  /*1830*/  LEA.HI.X.SX32 R85, R127, R0.reuse, 0x1, P1 ;  /* 0x000000007f557211 */ /* 0x080fe200008f0eff */
[----:B------:R4:W3:Y:S01]  /*1840*/  LDG.E.U16 R108, [R76.64] ;  /* 0x000000064c6c7981 */ /* 0x0008e2000c1e1500 */
[----:B------:R-:W-:Y:S02]  /*1850*/  LEA R145, R11, R123, 0x1 ;  /* 0x0000007b0b917211 */ /* 0x000fe400078e08ff */
[----:B------:R-:W-:Y:S01]  /*1860*/  LEA.HI.X.SX32 R83, R125, R0, 0x1, P0 ;  /* 0x000000007d537211 */ /* 0x000fe200000f0eff */
[----:B------:R1:W3:Y:S02]  /*1870*/  LDG.E.U16 R111, [R84.64] ;  /* 0x00000006546f7981 */ /* 0x0002e4000c1e1500 */
[----:B------:R-:W-:Y:S01]  /*1880*/  IMAD R125, R11, 0x2, R145 ;  /* 0x000000020b7d7824 */ /* 0x000fe200078e0291 */
[----:B0-----:R-:W-:Y:S01]  /*1890*/  LEA R86, P0, R129, R2, 0x1 ;  /* 0x0000000281567211 */ /* 0x001fe200078008ff */
[----:B------:R0:W3:Y:S02]  /*18a0*/  LDG.E.U16 R110, [R82.64] ;  /* 0x00000006526e7981 */ /* 0x0000e4000c1e1500 */
[----:B------:R-:W-:Y:S01]  /*18b0*/  IMAD R127, R11, 0x2, R125 ;  /* 0x000000020b7f7824 */ /* 0x000fe200078e027d */
[----:B------:R-:W-:-:S04]  /*18c0*/  LEA.HI.X.SX32 R87, R129, R0, 0x1, P0 ;  /* 0x0000000081577211 */ /* 0x000fc800000f0eff */
[----:B------:R-:W-:Y:S01]  /*18d0*/  LEA R129, R11, R127, 0x1 ;  /* 0x0000007f0b817211 */ /* 0x000fe200078e08ff */
[----:B------:R0:W5:Y:S01]  /*18e0*/  LDG.E.U16 R112, [R86.64] ;  /* 0x0000000656707981 */ /* 0x000162000c1e1500 */
[----:B------:R-:W-:-:S03]  /*18f0*/  LEA R90, P0, R131, R2, 0x1 ;  /* 0x00000002835a7211 */ /* 0x000fc600078008ff */
[----:B------:R-:W-:Y:S01]  /*1900*/  IMAD R147, R11, 0x2, R129 ;  /* 0x000000020b937824 */ /* 0x000fe200078e0281 */
[----:B------:R-:W-:Y:S02]  /*1910*/  LEA.HI.X.SX32 R91, R131, R0, 0x1, P0 ;  /* 0x00000000835b7211 */ /* 0x000fe400000f0eff */
[-C--:B----4-:R-:W-:Y:S01]  /*1920*/  LEA R76, P1, R95, R2.reuse, 0x1 ;  /* 0x000000025f4c7211 */ /* 0x090fe200078208ff */
[----:B------:R-:W-:Y:S01]  /*1930*/  IMAD R131, R11, 0x2, R147 ;  /* 0x000000020b837824 */ /* 0x000fe200078e0293 */
[----:B-1----:R-:W-:Y:S01]  /*1940*/  LEA R78, P0, R133, R2, 0x1 ;  /* 0x00000002854e7211 */ /* 0x002fe200078008ff */
[----:B------:R1:W4:Y:S01]  /*1950*/  LDG.E.U16 R113, [R90.64] ;  /* 0x000000065a717981 */ /* 0x000322000c1e1500 */
[-C--:B------:R-:W-:Y:S02]  /*1960*/  LEA.HI.X.SX32 R77, R95, R0.reuse, 0x1, P1 ;  /* 0x000000005f4d7211 */ /* 0x080fe400008f0eff */
[----:B------:R-:W-:Y:S02]  /*1970*/  LEA R95, R11, R131, 0x1 ;  /* 0x000000830b5f7211 */ /* 0x000fe400078e08ff */
[----:B------:R-:W-:Y:S01]  /*1980*/  LEA.HI.X.SX32 R79, R133, R0, 0x1, P0 ;  /* 0x00000000854f7211 */ /* 0x000fe200000f0eff */
[----:B------:R1:W4:Y:S02]  /*1990*/  LDG.E.U16 R114, [R76.64] ;  /* 0x000000064c727981 */ /* 0x000324000c1e1500 */
[----:B------:R-:W-:Y:S01]  /*19a0*/  IMAD R133, R11, 0x2, R95 ;  /* 0x000000020b857824 */ /* 0x000fe200078e025f */
[----:B------:R-:W-:Y:S01]  /*19b0*/  LEA R84, P0, R135, R2, 0x1 ;  /* 0x0000000287547211 */ /* 0x000fe200078008ff */
[----:B------:R1:W4:Y:S02]  /*19c0*/  LDG.E.U16 R157, [R78.64] ;  /* 0x000000064e9d7981 */ /* 0x000324000c1e1500 */
[----:B------:R-:W-:Y:S01]  /*19d0*/  IMAD R149, R11, 0x2, R133 ;  /* 0x000000020b957824 */ /* 0x000fe200078e0285 */
[----:B------:R-:W-:-:S02]  /*19e0*/  LEA.HI.X.SX32 R85, R135, R0, 0x1, P0 ;  /* 0x0000000087557211 */ /* 0x000fc400000f0eff */
[----:B0-----:R-:W-:Y:S02]  /*19f0*/  LEA R82, P1, R137, R2, 0x1 ;  /* 0x0000000289527211 */ /* 0x001fe400078208ff */
[----:B------:R-:W-:Y:S01]  /*1a00*/  LEA R135, R11, R149, 0x1 ;  /* 0x000000950b877211 */ /* 0x000fe200078e08ff */
[----:B------:R0:W5:Y:S01]  /*1a10*/  LDG.E.U16 R116, [R84.64] ;  /* 0x0000000654747981 */ /* 0x000162000c1e1500 */
[----:B------:R-:W-:Y:S02]  /*1a20*/  LEA.HI.X.SX32 R83, R137, R0, 0x1, P1 ;  /* 0x0000000089537211 */ /* 0x000fe400008f0eff */
[-C--:B------:R-:W-:Y:S01]  /*1a30*/  LEA R86, P0, R139, R2.reuse, 0x1 ;  /* 0x000000028b567211 */ /* 0x080fe200078008ff */
[----:B------:R-:W-:Y:S01]  /*1a40*/  IMAD R137, R11, 0x2, R135 ;  /* 0x000000020b897824 */ /* 0x000fe200078e0287 */
[----:B-1----:R-:W-:Y:S01]  /*1a50*/  LEA R78, P1, R121, R2, 0x1 ;  /* 0x00000002794e7211 */ /* 0x002fe200078208ff */
[----:B------:R1:W5:Y:S01]  /*1a60*/  LDG.E.U16 R118, [R82.64] ;  /* 0x0000000652767981 */ /* 0x000362000c1e1500 */
[----:B------:R-:W-:Y:S01]  /*1a70*/  LEA.HI.X.SX32 R87, R139, R0, 0x1, P0 ;  /* 0x000000008b577211 */ /* 0x000fe200000f0eff */
[----:B------:R-:W-:Y:S01]  /*1a80*/  IMAD R139, R11, 0x2, R137 ;  /* 0x000000020b8b7824 */ /* 0x000fe200078e0289 */
[----:B------:R-:W-:-:S02]  /*1a90*/  LEA R76, P0, R101, R2, 0x1 ;  /* 0x00000002654c7211 */ /* 0x000fc400078008ff */
[-C--:B------:R-:W-:Y:S01]  /*1aa0*/  LEA.HI.X.SX32 R79, R121, R0.reuse, 0x1, P1 ;  /* 0x00000000794f7211 */ /* 0x080fe200008f0eff */
[----:B------:R1:W5:Y:S01]  /*1ab0*/  LDG.E.U16 R159, [R86.64] ;  /* 0x00000006569f7981 */ /* 0x000362000c1e1500 */
[----:B------:R-:W-:Y:S02]  /*1ac0*/  LEA R151, R11, R139, 0x1 ;  /* 0x0000008b0b977211 */ /* 0x000fe400078e08ff */
[----:B------:R-:W-:Y:S01]  /*1ad0*/  LEA.HI.X.SX32 R77, R101, R0, 0x1, P0 ;  /* 0x00000000654d7211 */ /* 0x000fe200000f0eff */
[----:B------:R1:W5:Y:S02]  /*1ae0*/  LDG.E.U16 R163, [R78.64] ;  /* 0x000000064ea37981 */ /* 0x000364000c1e1500 */
[----:B------:R-:W-:Y:S01]  /*1af0*/  IMAD R153, R11, 0x2, R151 ;  /* 0x000000020b997824 */ /* 0x000fe200078e0297 */
[----:B0-----:R-:W-:Y:S01]  /*1b00*/  LEA R84, P0, R127, R2, 0x1 ;  /* 0x000000027f547211 */ /* 0x001fe200078008ff */
[----:B------:R0:W5:Y:S02]  /*1b10*/  LDG.E.U16 R161, [R76.64] ;  /* 0x000000064ca17981 */ /* 0x000164000c1e1500 */
[----:B------:R-:W-:Y:S01]  /*1b20*/  IMAD R101, R11, 0x2, R153 ;  /* 0x000000020b657824 */ /* 0x000fe200078e0299 */
[----:B------:R-:W-:-:S02]  /*1b30*/  LEA.HI.X.SX32 R85, R127, R0, 0x1, P0 ;  /* 0x000000007f557211 */ /* 0x000fc400000f0eff */
[----:B------:R-:W-:Y:S02]  /*1b40*/  LEA R90, P0, R95, R2, 0x1 ;  /* 0x000000025f5a7211 */ /* 0x000fe400078008ff */
[----:B------:R-:W-:Y:S01]  /*1b50*/  LEA R121, R11, R101, 0x1 ;  /* 0x000000650b797211 */ /* 0x000fe200078e08ff */
[----:B------:R1:W5:Y:S01]  /*1b60*/  LDG.E.U16 R165, [R84.64] ;  /* 0x0000000654a57981 */ /* 0x000362000c1e1500 */
[----:B------:R-:W-:Y:S02]  /*1b70*/  LEA.HI.X.SX32 R91, R95, R0, 0x1, P0 ;  /* 0x000000005f5b7211 */ /* 0x000fe400000f0eff */
[-C--:B0-----:R-:W-:Y:S01]  /*1b80*/  LEA R76, P0, R101, R2.reuse, 0x1 ;  /* 0x00000002654c7211 */ /* 0x081fe200078008ff */
        /* <DEDUP_REMOVED lines=8> */
[----:B------:R-:W-:Y:S02]  /*1c10*/  LEA.HI.X.SX32 R87, R115, R0, 0x1, P0 ;  /* 0x0000000073577211 */ /* 0x000fe400000f0eff */
[----:B------:R-:W-:Y:S01]  /*1c20*/  LEA R94, P0, R143, R2, 0x1 ;  /* 0x000000028f5e7211 */ /* 0x000fe200078008ff */
[----:B------:R1:W5:Y:S01]  /*1c30*/  LDG.E.U16 R169, [R82.64] ;  /* 0x0000000652a97981 */ /* 0x000362000c1e1500 */
[----:B------:R-:W-:Y:S02]  /*1c40*/  LEA R137, R11, R155, 0x1 ;  /* 0x0000009b0b897211 */ /* 0x000fe400078e08ff */
[----:B------:R-:W-:Y:S01]  /*1c50*/  LEA.HI.X.SX32 R95, R143, R0, 0x1, P0 ;  /* 0x000000008f5f7211 */ /* 0x000fe200000f0eff */
[----:B------:R1:W5:Y:S01]  /*1c60*/  LDG.E.U16 R115, [R86.64] ;  /* 0x0000000656737981 */ /* 0x000362000c1e1500 */
[----:B------:R-:W-:-:S02]  /*1c70*/  LEA R78, P1, R137, R2, 0x1 ;  /* 0x00000002894e7211 */ /* 0x000fc400078208ff */
[----:B0-----:R-:W-:Y:S01]  /*1c80*/  LEA R90, P0, R129, R2, 0x1 ;  /* 0x00000002815a7211 */ /* 0x001fe200078008ff */
[----:B------:R0:W5:Y:S01]  /*1c90*/  LDG.E.U16 R120, [R94.64] ;  /* 0x000000065e787981 */ /* 0x000162000c1e1500 */
[-C--:B------:R-:W-:Y:S02]  /*1ca0*/  LEA.HI.X.SX32 R79, R137, R0.reuse, 0x1, P1 ;  /* 0x00000000894f7211 */ /* 0x080fe400008f0eff */
[----:B------:R-:W-:Y:S02]  /*1cb0*/  LEA.HI.X.SX32 R91, R129, R0, 0x1, P0 ;  /* 0x00000000815b7211 */ /* 0x000fe400000f0eff */
[C---:B-1----:R-:W-:Y:S01]  /*1cc0*/  LEA R76, P0, R133.reuse, R2, 0x1 ;  /* 0x00000002854c7211 */ /* 0x042fe200078008ff */
[----:B------:R1:W5:Y:S03]  /*1cd0*/  LDG.E.U16 R173, [R78.64] ;  /* 0x000000064ead7981 */ /* 0x000366000c1e1500 */
[----:B------:R-:W-:Y:S01]  /*1ce0*/  LEA.HI.X.SX32 R77, R133, R0, 0x1, P0 ;  /* 0x00000000854d7211 */ /* 0x000fe200000f0eff */
[----:B------:R0:W5:Y:S01]  /*1cf0*/  LDG.E.U16 R124, [R90.64] ;  /* 0x000000065a7c7981 */ /* 0x000162000c1e1500 */
[----:B------:R-:W-:Y:S01]  /*1d00*/  LEA R84, P1, R123, R2, 0x1 ;  /* 0x000000027b547211 */ /* 0x000fe200078208ff */
[----:B------:R-:W-:-:S02]  /*1d10*/  IMAD R137, R11, 0x2, R137 ;  /* 0x000000020b897824 */ /* 0x000fc400078e0289 */
[----:B------:R0:W5:Y:S01]  /*1d20*/  LDG.E.U16 R128, [R76.64] ;  /* 0x000000064c807981 */ /* 0x000162000c1e1500 */
[----:B-1----:R-:W-:-:S04]  /*1d30*/  LEA R78, P0, R121, R2, 0x1 ;  /* 0x00000002794e7211 */ /* 0x002fc800078008ff */
[----:B------:R-:W-:Y:S02]  /*1d40*/  LEA.HI.X.SX32 R79, R121, R0, 0x1, P0 ;  /* 0x00000000794f7211 */ /* 0x000fe400000f0eff */
[----:B0-----:R-:W-:Y:S02]  /*1d50*/  LEA R94, P0, R141, R2, 0x1 ;  /* 0x000000028d5e7211 */ /* 0x001fe400078008ff */
[-C--:B------:R-:W-:Y:S01]  /*1d60*/  LEA.HI.X.SX32 R85, R123, R0.reuse, 0x1, P1 ;  /* 0x000000007b557211 */ /* 0x080fe200008f0eff */
[----:B------:R0:W5:Y:S01]  /*1d70*/  LDG.E.U16 R132, [R78.64] ;  /* 0x000000064e847981 */ /* 0x000162000c1e1500 */
[----:B------:R-:W-:Y:S02]  /*1d80*/  LEA.HI.X.SX32 R95, R141, R0, 0x1, P0 ;  /* 0x000000008d5f7211 */ /* 0x000fe400000f0eff */
[-C--:B------:R-:W-:Y:S01]  /*1d90*/  LEA R82, P1, R139, R2.reuse, 0x1 ;  /* 0x000000028b527211 */ /* 0x080fe200078208ff */
[----:B------:R1:W5:Y:S01]  /*1da0*/  LDG.E.U16 R122, [R84.64] ;  /* 0x00000006547a7981 */ /* 0x000362000c1e1500 */
[----:B------:R-:W-:-:S02]  /*1db0*/  LEA R90, P0, R145, R2, 0x1 ;  /* 0x00000002915a7211 */ /* 0x000fc400078008ff */
[-C--:B------:R-:W-:Y:S02]  /*1dc0*/  LEA.HI.X.SX32 R83, R139, R0.reuse, 0x1, P1 ;  /* 0x000000008b537211 */ /* 0x080fe400008f0eff */
[----:B------:R-:W-:Y:S02]  /*1dd0*/  LEA.HI.X.SX32 R91, R145, R0, 0x1, P0 ;  /* 0x00000000915b7211 */ /* 0x000fe400000f0eff */
[-C--:B------:R-:W-:Y:S01]  /*1de0*/  LEA R86, P1, R137, R2.reuse, 0x1 ;  /* 0x0000000289567211 */ /* 0x080fe200078208ff */
[----:B------:R0:W5:Y:S01]  /*1df0*/  LDG.E.U16 R130, [R82.64] ;  /* 0x0000000652827981 */ /* 0x000162000c1e1500 */
[----:B------:R-:W-:Y:S02]  /*1e00*/  LEA R76, P0, R149, R2, 0x1 ;  /* 0x00000002954c7211 */ /* 0x000fe400078008ff */
[-C--:B------:R-:W-:Y:S01]  /*1e10*/  LEA.HI.X.SX32 R87, R137, R0.reuse, 0x1, P1 ;  /* 0x0000000089577211 */ /* 0x080fe200008f0eff */
[----:B------:R-:W-:Y:S01]  /*1e20*/  IMAD R137, R11, 0x2, R137 ;  /* 0x000000020b897824 */ /* 0x000fe200078e0289 */
[----:B------:R-:W-:Y:S01]  /*1e30*/  LEA.HI.X.SX32 R77, R149, R0, 0x1, P0 ;  /* 0x00000000954d7211 */ /* 0x000fe200000f0eff */
[----:B------:R0:W5:Y:S01]  /*1e40*/  LDG.E.U16 R123, [R90.64] ;  /* 0x000000065a7b7981 */ /* 0x000162000c1e1500 */
[----:B-1----:R-:W-:-:S02]  /*1e50*/  LEA R84, P1, R117, R2, 0x1 ;  /* 0x0000000275547211 */ /* 0x002fc400078208ff */
[----:B0-----:R-:W-:Y:S01]  /*1e60*/  LEA R82, P0, R151, R2, 0x1 ;  /* 0x0000000297527211 */ /* 0x001fe200078008ff */
[----:B------:R0:W5:Y:S01]  /*1e70*/  LDG.E.U16 R134, [R86.64] ;  /* 0x0000000656867981 */ /* 0x000162000c1e1500 */
[-C--:B------:R-:W-:Y:S02]  /*1e80*/  LEA.HI.X.SX32 R85, R117, R0.reuse, 0x1, P1 ;  /* 0x0000000075557211 */ /* 0x080fe400008f0eff */
[----:B------:R-:W-:Y:S01]  /*1e90*/  LEA.HI.X.SX32 R83, R151, R0, 0x1, P0 ;  /* 0x0000000097537211 */ /* 0x000fe200000f0eff */
[----:B------:R1:W5:Y:S01]  /*1ea0*/  LDG.E.U16 R117, [R94.64] ;  /* 0x000000065e757981 */ /* 0x000362000c1e1500 */
[----:B------:R-:W-:-:S03]  /*1eb0*/  LEA R100, P1, R147, R2, 0x1 ;  /* 0x0000000293647211 */ /* 0x000fc600078208ff */
[----:B------:R1:W5:Y:S01]  /*1ec0*/  LDG.E.U16 R121, [R84.64] ;  /* 0x0000000654797981 */ /* 0x000362000c1e1500 */
[----:B0-----:R-:W-:Y:S02]  /*1ed0*/  LEA R86, P0, R137, R2, 0x1 ;  /* 0x0000000289567211 */ /* 0x001fe400078008ff */
[-C--:B------:R-:W-:Y:S01]  /*1ee0*/  LEA.HI.X.SX32 R101, R147, R0.reuse, 0x1, P1 ;  /* 0x0000000093657211 */ /* 0x080fe200008f0eff */
[----:B------:R0:W5:Y:S01]  /*1ef0*/  LDG.E.U16 R129, [R76.64] ;  /* 0x000000064c817981 */ /* 0x000162000c1e1500 */
[----:B------:R-:W-:Y:S02]  /*1f00*/  LEA.HI.X.SX32 R87, R137, R0, 0x1, P0 ;  /* 0x0000000089577211 */ /* 0x000fe400000f0eff */
[-C--:B------:R-:W-:Y:S01]  /*1f10*/  LEA R78, P1, R127, R2.reuse, 0x1 ;  /* 0x000000027f4e7211 */ /* 0x080fe200078208ff */
[----:B------:R0:W5:Y:S01]  /*1f20*/  LDG.E.U16 R126, [R100.64] ;  /* 0x00000006647e7981 */ /* 0x000162000c1e1500 */
[----:B-1----:R-:W-:Y:S02]  /*1f30*/  LEA R84, P0, R107, R2, 0x1 ;  /* 0x000000026b547211 */ /* 0x002fe400078008ff */
[----:B------:R-:W-:-:S02]  /*1f40*/  LEA R11, R11, R137, 0x1 ;  /* 0x000000890b0b7211 */ /* 0x000fc400078e08ff */
[-C--:B------:R-:W-:Y:S02]  /*1f50*/  LEA.HI.X.SX32 R79, R127, R0.reuse, 0x1, P1 ;  /* 0x000000007f4f7211 */ /* 0x080fe400008f0eff */
[----:B------:R-:W-:Y:S01]  /*1f60*/  LEA.HI.X.SX32 R85, R107, R0, 0x1, P0 ;  /* 0x000000006b557211 */ /* 0x000fe200000f0eff */
[----:B------:R1:W5:Y:S01]  /*1f70*/  LDG.E.U16 R127, [R82.64] ;  /* 0x00000006527f7981 */ /* 0x000362000c1e1500 */
[-C--:B------:R-:W-:Y:S02]  /*1f80*/  LEA R90, P1, R11, R2.reuse, 0x1 ;  /* 0x000000020b5a7211 */ /* 0x080fe400078208ff */
[----:B0-----:R-:W-:Y:S01]  /*1f90*/  LEA R100, P0, R109, R2, 0x1 ;  /* 0x000000026d647211 */ /* 0x001fe200078008ff */
[----:B------:R0:W5:Y:S01]  /*1fa0*/  LDG.E.U16 R133, [R78.64] ;  /* 0x000000064e857981 */ /* 0x000162000c1e1500 */
[-C--:B------:R-:W-:Y:S02]  /*1fb0*/  LEA.HI.X.SX32 R91, R11, R0.reuse, 0x1, P1 ;  /* 0x000000000b5b7211 */ /* 0x080fe400008f0eff */
[----:B------:R-:W-:Y:S01]  /*1fc0*/  LEA.HI.X.SX32 R101, R109, R0, 0x1, P0 ;  /* 0x000000006d657211 */ /* 0x000fe200000f0eff */
[----:B------:R1:W5:Y:S01]  /*1fd0*/  LDG.E.U16 R11, [R86.64] ;  /* 0x00000006560b7981 */ /* 0x000362000c1e1500 */
[----:B------:R-:W-:-:S02]  /*1fe0*/  LEA R94, P1, R119, R2, 0x1 ;  /* 0x00000002775e7211 */ /* 0x000fc400078208ff */
[----:B------:R-:W-:Y:S01]  /*1ff0*/  LEA R76, P0, R125, R2, 0x1 ;  /* 0x000000027d4c7211 */ /* 0x000fe200078008ff */
[----:B------:R1:W5:Y:S01]  /*2000*/  LDG.E.U16 R107, [R90.64] ;  /* 0x000000065a6b7981 */ /* 0x000362000c1e1500 */
[-C--:B------:R-:W-:Y:S02]  /*2010*/  LEA.HI.X.SX32 R95, R119, R0.reuse, 0x1, P1 ;  /* 0x00000000775f7211 */ /* 0x080fe400008f0eff */
[----:B------:R-:W-:Y:S01]  /*2020*/  LEA.HI.X.SX32 R77, R125, R0, 0x1, P0 ;  /* 0x000000007d4d7211 */ /* 0x000fe200000f0eff */
[----:B------:R2:W5:Y:S01]  /*2030*/  LDG.E.U16 R84, [R84.64] ;  /* 0x0000000654547981 */ /* 0x000562000c1e1500 */
[-C--:B0-----:R-:W-:Y:S02]  /*2040*/  LEA R78, P0, R131, R2.reuse, 0x1 ;  /* 0x00000002834e7211 */ /* 0x081fe400078008ff */
[----:B-1----:R-:W-:Y:S01]  /*2050*/  LEA R82, P1, R135, R2, 0x1 ;  /* 0x0000000287527211 */ /* 0x002fe200078208ff */
[----:B------:R-:W5:Y:S01]  /*2060*/  LDG.E.U16 R100, [R100.64] ;  /* 0x0000000664647981 */ /* 0x000f62000c1e1500 */
[----:B------:R-:W-:-:S02]  /*2070*/  LEA.HI.X.SX32 R79, R131, R0, 0x1, P0 ;  /* 0x00000000834f7211 */ /* 0x000fc400000f0eff */
[----:B------:R-:W-:Y:S01]  /*2080*/  LEA.HI.X.SX32 R83, R135, R0, 0x1, P1 ;  /* 0x0000000087537211 */ /* 0x000fe200008f0eff */
[----:B------:R-:W5:Y:S01]  /*2090*/  LDG.E.U16 R94, [R94.64] ;  /* 0x000000065e5e7981 */ /* 0x000f62000c1e1500 */
[-C--:B------:R-:W-:Y:S02]  /*20a0*/  LEA R86, P0, R153, R2.reuse, 0x1 ;  /* 0x0000000299567211 */ /* 0x080fe400078008ff */
[----:B------:R-:W-:Y:S01]  /*20b0*/  LEA R90, P1, R155, R2, 0x1 ;  /* 0x000000029b5a7211 */ /* 0x000fe200078208ff */
[----:B------:R0:W5:Y:S01]  /*20c0*/  LDG.E.U16 R76, [R76.64] ;  /* 0x000000064c4c7981 */ /* 0x000162000c1e1500 */
[-C--:B------:R-:W-:Y:S02]  /*20d0*/  LEA.HI.X.SX32 R87, R153, R0.reuse, 0x1, P0 ;  /* 0x0000000099577211 */ /* 0x080fe400000f0eff */
[----:B------:R-:W-:Y:S01]  /*20e0*/  LEA.HI.X.SX32 R91, R155, R0, 0x1, P1 ;  /* 0x000000009b5b7211 */ /* 0x000fe200008f0eff */
[----:B------:R-:W5:Y:S04]  /*20f0*/  LDG.E.U16 R78, [R78.64] ;  /* 0x000000064e4e7981 */ /* 0x000f68000c1e1500 */
[----:B------:R-:W5:Y:S04]  /*2100*/  LDG.E.U16 R82, [R82.64] ;  /* 0x0000000652527981 */ /* 0x000f68000c1e1500 */
[----:B------:R1:W5:Y:S04]  /*2110*/  LDG.E.U16 R86, [R86.64] ;  /* 0x0000000656567981 */ /* 0x000368000c1e1500 */
[----:B------:R-:W5:Y:S01]  /*2120*/  LDG.E.U16 R90, [R90.64] ;  /* 0x000000065a5a7981 */ /* 0x000f62000c1e1500 */
[----:B------:R-:W-:-:S02]  /*2130*/  LOP3.LUT R0, R168, 0x3f, RZ, 0xc0, !PT ;  /* 0x0000003fa8007812 */ /* 0x000fc400078ec0ff */
[----:B------:R-:W-:-:S03]  /*2140*/  SHF.R.S32.HI R2, RZ, 0x6, R168 ;  /* 0x00000006ff027819 */ /* 0x000fc600000114a8 */
[----:B0-----:R-:W-:Y:S01]  /*2150*/  IMAD.SHL.U32 R77, R0, 0x2, RZ ;  /* 0x00000002004d7824 */ /* 0x001fe200078e00ff */
[----:B------:R-:W-:-:S04]  /*2160*/  SGXT R2, R2, 0x1 ;  /* 0x000000010202781a */ /* 0x000fc80000000200 */
[----:B------:R-:W-:Y:S02]  /*2170*/  LOP3.LUT R0, R77, 0x90, R2, 0x78, !PT ;  /* 0x000000904d007812 */ /* 0x000fe400078e7802 */
[----:B------:R-:W-:-:S03]  /*2180*/  IADD3 R162, R80, 0x40, RZ ;  /* 0x0000004050a27810 */ /* 0x000fc60007ffe0ff */
[----:B--2---:R0:W-:Y:S01]  /*2190*/  STS.U16 [R0], R3 ;  /* 0x0000000300007388 */ /* 0x0041e20000000400 */
[----:B------:R-:W-:-:S03]  /*21a0*/  ISETP.GE.AND P0, PT, R162, 0x1, PT ;  /* 0x00000001a200780c */ /* 0x000fc60003f06270 */
[----:B------:R2:W-:Y:S01]  /*21b0*/  STS.U16 [R0+0x400], R7 ;  /* 0x0004000700007388 */ /* 0x0005e20000000400 */
[----:B0-----:R-:W-:-:S03]  /*21c0*/  LOP3.LUT R3, R0, 0x20, RZ, 0x3c, !PT ;  /* 0x0000002000037812 */ /* 0x001fc600078e3cff */
[----:B------:R-:W-:Y:S01]  /*21d0*/  STS.U16 [R0+0x800], R13 ;  /* 0x0008000d00007388 */ /* 0x000fe20000000400 */
[----:B--2---:R-:W-:-:S03]  /*21e0*/  LOP3.LUT R7, R0, 0x40, RZ, 0x3c, !PT ;  /* 0x0000004000077812 */ /* 0x004fc600078e3cff */
[----:B------:R-:W-:Y:S04]  /*21f0*/  STS.U16 [R0+0xc00], R17 ;  /* 0x000c001100007388 */ /* 0x000fe80000000400 */
        /* <DEDUP_REMOVED lines=15> */
[----:B---3--:R-:W-:Y:S04]  /*22f0*/  STS.U16 [R0+0x4c00], R93 ;  /* 0x004c005d00007388 */ /* 0x008fe80000000400 */
[----:B------:R-:W-:Y:S04]  /*2300*/  STS.U16 [R0+0x5000], R99 ;  /* 0x0050006300007388 */ /* 0x000fe80000000400 */
[----:B------:R-:W-:Y:S04]  /*2310*/  STS.U16 [R0+0x5400], R105 ;  /* 0x0054006900007388 */ /* 0x000fe80000000400 */
[----:B------:R-:W-:Y:S01]  /*2320*/  STS.U16 [R0+0x5800], R111 ;  /* 0x0058006f00007388 */ /* 0x000fe20000000400 */
[----:B------:R-:W-:Y:S01]  /*2330*/  IMAD.MOV.U32 R216, RZ, RZ, 0x3f800000 ;  /* 0x3f800000ffd87424 */ /* 0x000fe200078e00ff */
[----:B------:R-:W-:Y:S01]  /*2340*/  MOV R2, 0xff800000 ;  /* 0xff80000000027802 */ /* 0x000fe20000000f00 */
[----:B------:R-:W-:Y:S01]  /*2350*/  IMAD.MOV.U32 R215, RZ, RZ, 0x3f800000 ;  /* 0x3f800000ffd77424 */ /* 0x000fe200078e00ff */
[----:B------:R-:W-:Y:S01]  /*2360*/  MOV R214, 0x3f800000 ;  /* 0x3f80000000d67802 */ /* 0x000fe20000000f00 */
[----:B----4-:R0:W-:Y:S01]  /*2370*/  STS.U16 [R0+0x5c00], R157 ;  /* 0x005c009d00007388 */ /* 0x0101e20000000400 */
[----:B------:R-:W-:Y:S01]  /*2380*/  IMAD.MOV.U32 R213, RZ, RZ, 0x3f800000 ;  /* 0x3f800000ffd57424 */ /* 0x000fe200078e00ff */
[----:B------:R-:W-:Y:S01]  /*2390*/  MOV R207, 0x3f800000 ;  /* 0x3f80000000cf7802 */ /* 0x000fe20000000f00 */
[----:B------:R-:W-:Y:S01]  /*23a0*/  IMAD.MOV.U32 R212, RZ, RZ, 0x3f800000 ;  /* 0x3f800000ffd47424 */ /* 0x000fe200078e00ff */
[----:B------:R-:W-:Y:S01]  /*23b0*/  CS2R R152, SRZ ;  /* 0x0000000000987805 */ /* 0x000fe2000001ff00 */
[----:B------:R-:W-:Y:S01]  /*23c0*/  IMAD.MOV.U32 R206, RZ, RZ, 0x3f800000 ;  /* 0x3f800000ffce7424 */ /* 0x000fe200078e00ff */
[----:B------:R-:W-:Y:S01]  /*23d0*/  CS2R R154, SRZ ;  /* 0x00000000009a7805 */ /* 0x000fe2000001ff00 */
[----:B------:R-:W-:Y:S01]  /*23e0*/  IMAD.MOV.U32 R205, RZ, RZ, 0x3f800000 ;  /* 0x3f800000ffcd7424 */ /* 0x000fe200078e00ff */
[----:B------:R-:W-:Y:S01]  /*23f0*/  CS2R R148, SRZ ;  /* 0x0000000000947805 */ /* 0x000fe2000001ff00 */
[----:B-----5:R2:W-:Y:S04]  /*2400*/  STS.U16 [R0+0x6000], R159 ;  /* 0x0060009f00007388 */ /* 0x0205e80000000400 */
[----:B------:R-:W-:Y:S04]  /*2410*/  STS.U16 [R0+0x6800], R163 ;  /* 0x006800a300007388 */ /* 0x000fe80000000400 */
[----:B------:R-:W-:Y:S04]  /*2420*/  STS.U16 [R0+0x6400], R161 ;  /* 0x006400a100007388 */ /* 0x000fe80000000400 */
[----:B------:R-:W-:Y:S04]  /*2430*/  STS.U16 [R0+0x6c00], R165 ;  /* 0x006c00a500007388 */ /* 0x000fe80000000400 */
[----:B------:R-:W-:Y:S04]  /*2440*/  STS.U16 [R0+0x7000], R167 ;  /* 0x007000a700007388 */ /* 0x000fe80000000400 */
[----:B------:R-:W-:Y:S04]  /*2450*/  STS.U16 [R0+0x7800], R171 ;  /* 0x007800ab00007388 */ /* 0x000fe80000000400 */
[----:B------:R-:W-:Y:S01]  /*2460*/  STS.U16 [R0+0x7400], R169 ;  /* 0x007400a900007388 */ /* 0x000fe20000000400 */
[----:B0-----:R-:W-:Y:S01]  /*2470*/  CS2R R156, SRZ ;  /* 0x00000000009c7805 */ /* 0x001fe2000001ff00 */
[----:B--2---:R-:W-:-:S02]  /*2480*/  CS2R R158, SRZ ;  /* 0x00000000009e7805 */ /* 0x004fc4000001ff00 */
[----:B------:R-:W-:Y:S04]  /*2490*/  STS.U16 [R0+0x7c00], R173 ;  /* 0x007c00ad00007388 */ /* 0x000fe80000000400 */
[----:B------:R0:W-:Y:S04]  /*24a0*/  STS.U16 [R3+0x900], R12 ;  /* 0x0009000c03007388 */ /* 0x0001e80000000400 */
[----:B------:R-:W-:Y:S01]  /*24b0*/  STS.U16 [R3+0x100], R4 ;  /* 0x0001000403007388 */ /* 0x000fe20000000400 */
[----:B0-----:R-:W-:-:S03]  /*24c0*/  LOP3.LUT R12, R0, 0x60, RZ, 0x3c, !PT ;  /* 0x00000060000c7812 */ /* 0x001fc600078e3cff */
        /* <DEDUP_REMOVED lines=29> */
[----:B------:R0:W-:Y:S04]  /*26a0*/  STS.U16 [R3+0x7d00], R134 ;  /* 0x007d008603007388 */ /* 0x0001e80000000400 */
[----:B------:R2:W-:Y:S04]  /*26b0*/  STS.U16 [R7+0x200], R5 ;  /* 0x0002000507007388 */ /* 0x0005e80000000400 */
        /* <DEDUP_REMOVED lines=31> */
[----:B------:R4:W-:Y:S01]  /*28b0*/  STS.U16 [R12+0x700], R10 ;  /* 0x0007000a0c007388 */ /* 0x0009e20000000400 */
[----:B0-----:R-:W-:Y:S01]  /*28c0*/  IMAD.MOV.U32 R3, RZ, RZ, -0x800000 ;  /* 0xff800000ff037424 */ /* 0x001fe200078e00ff */
[----:B--2---:R-:W-:Y:S01]  /*28d0*/  MOV R5, 0xff800000 ;  /* 0xff80000000057802 */ /* 0x004fe20000000f00 */
[----:B------:R-:W-:Y:S01]  /*28e0*/  IMAD.MOV.U32 R4, RZ, RZ, -0x800000 ;  /* 0xff800000ff047424 */ /* 0x000fe200078e00ff */
[----:B------:R0:W-:Y:S01]  /*28f0*/  STS.U16 [R12+0x300], R6 ;  /* 0x000300060c007388 */ /* 0x0001e20000000400 */
[----:B------:R-:W-:Y:S01]  /*2900*/  MOV R8, 0xff800000 ;  /* 0xff80000000087802 */ /* 0x000fe20000000f00 */
[----:B---3--:R-:W-:Y:S01]  /*2910*/  IMAD.MOV.U32 R7, RZ, RZ, -0x800000 ;  /* 0xff800000ff077424 */ /* 0x008fe200078e00ff */
[C---:B----4-:R-:W-:Y:S01]  /*2920*/  LOP3.LUT R10, R168.reuse, 0x3, RZ, 0xc0, !PT ;  /* 0x00000003a80a7812 */ /* 0x050fe200078ec0ff */
[----:B------:R-:W-:Y:S01]  /*2930*/  STS.U16 [R12+0xb00], R15 ;  /* 0x000b000f0c007388 */ /* 0x000fe20000000400 */
[----:B------:R-:W-:Y:S01]  /*2940*/  IMAD.MOV.U32 R9, RZ, RZ, -0x800000 ;  /* 0xff800000ff097424 */ /* 0x000fe200078e00ff */
[----:B------:R-:W-:Y:S01]  /*2950*/  CS2R R150, SRZ ;  /* 0x0000000000967805 */ /* 0x000fe2000001ff00 */
[----:B0-----:R-:W-:Y:S01]  /*2960*/  IMAD.MOV.U32 R6, RZ, RZ, -0x800000 ;  /* 0xff800000ff067424 */ /* 0x001fe200078e00ff */
[----:B------:R-:W-:Y:S01]  /*2970*/  STS.U16 [R12+0xf00], R19 ;  /* 0x000f00130c007388 */ /* 0x000fe20000000400 */
[----:B------:R-:W-:Y:S01]  /*2980*/  CS2R R144, SRZ ;  /* 0x0000000000907805 */ /* 0x000fe2000001ff00 */
[----:B------:R-:W-:Y:S01]  /*2990*/  CS2R R146, SRZ ;  /* 0x0000000000927805 */ /* 0x000fe2000001ff00 */
[----:B------:R-:W-:Y:S01]  /*29a0*/  CS2R R140, SRZ ;  /* 0x00000000008c7805 */ /* 0x000fe2000001ff00 */
        /* <DEDUP_REMOVED lines=8> */
[----:B------:R0:W-:Y:S01]  /*2a30*/  STS.U16 [R12+0x7f00], R107 ;  /* 0x007f006b0c007388 */ /* 0x0001e20000000400 */
        /* <DEDUP_REMOVED lines=12> */
[----:B0-----:R-:W-:Y:S01]  /*2b00*/  CS2R R106, SRZ ;  /* 0x00000000006a7805 */ /* 0x001fe2000001ff00 */
        /* <DEDUP_REMOVED lines=13> */
[----:B--2---:R-:W-:Y:S01]  /*2be0*/  CS2R R30, SRZ ;  /* 0x00000000001e7805 */ /* 0x004fe2000001ff00 */
[----:B------:R2:W-:Y:S01]  /*2bf0*/  STS.U16 [R12+0x3300], R55 ;  /* 0x003300370c007388 */ /* 0x0005e20000000400 */
[----:B------:R-:W-:Y:S01]  /*2c00*/  CS2R R32, SRZ ;  /* 0x0000000000207805 */ /* 0x000fe2000001ff00 */
[----:B---3--:R-:W-:Y:S01]  /*2c10*/  CS2R R34, SRZ ;  /* 0x0000000000227805 */ /* 0x008fe2000001ff00 */
[----:B------:R-:W-:Y:S01]  /*2c20*/  CS2R R68, SRZ ;  /* 0x0000000000447805 */ /* 0x000fe2000001ff00 */
[----:B------:R3:W-:Y:S01]  /*2c30*/  STS.U16 [R12+0x3700], R59 ;  /* 0x0037003b0c007388 */ /* 0x0007e20000000400 */
[----:B------:R-:W-:Y:S01]  /*2c40*/  CS2R R36, SRZ ;  /* 0x0000000000247805 */ /* 0x000fe2000001ff00 */
[----:B----4-:R-:W-:Y:S01]  /*2c50*/  CS2R R38, SRZ ;  /* 0x0000000000267805 */ /* 0x010fe2000001ff00 */
[----:B------:R-:W-:Y:S01]  /*2c60*/  CS2R R40, SRZ ;  /* 0x0000000000287805 */ /* 0x000fe2000001ff00 */
[----:B------:R4:W-:Y:S01]  /*2c70*/  STS.U16 [R12+0x3b00], R63 ;  /* 0x003b003f0c007388 */ /* 0x0009e20000000400 */
[----:B0-----:R-:W-:Y:S01]  /*2c80*/  CS2R R42, SRZ ;  /* 0x00000000002a7805 */ /* 0x001fe2000001ff00 */
[----:B------:R-:W-:Y:S01]  /*2c90*/  CS2R R44, SRZ ;  /* 0x00000000002c7805 */ /* 0x000fe2000001ff00 */
[----:B-----5:R-:W-:Y:S01]  /*2ca0*/  CS2R R46, SRZ ;  /* 0x00000000002e7805 */ /* 0x020fe2000001ff00 */
[----:B------:R0:W-:Y:S01]  /*2cb0*/  STS.U16 [R12+0x3f00], R67 ;  /* 0x003f00430c007388 */ /* 0x0001e20000000400 */
[----:B------:R-:W-:Y:S01]  /*2cc0*/  CS2R R48, SRZ ;  /* 0x0000000000307805 */ /* 0x000fe2000001ff00 */
[----:B------:R-:W-:Y:S01]  /*2cd0*/  CS2R R50, SRZ ;  /* 0x0000000000327805 */ /* 0x000fe2000001ff00 */
[----:B------:R-:W-:Y:S01]  /*2ce0*/  CS2R R52, SRZ ;  /* 0x0000000000347805 */ /* 0x000fe2000001ff00 */
[----:B------:R5:W-:Y:S01]  /*2cf0*/  STS.U16 [R12+0x4300], R71 ;  /* 0x004300470c007388 */ /* 0x000be20000000400 */
[----:B--2---:R-:W-:Y:S01]  /*2d00*/  CS2R R54, SRZ ;  /* 0x0000000000367805 */ /* 0x004fe2000001ff00 */
[----:B------:R-:W-:Y:S01]  /*2d10*/  CS2R R56, SRZ ;  /* 0x0000000000387805 */ /* 0x000fe2000001ff00 */
[----:B---3--:R-:W-:Y:S01]  /*2d20*/  CS2R R58, SRZ ;  /* 0x00000000003a7805 */ /* 0x008fe2000001ff00 */
[----:B------:R2:W-:Y:S01]  /*2d30*/  STS.U16 [R12+0x4700], R75 ;  /* 0x0047004b0c007388 */ /* 0x0005e20000000400 */
[----:B------:R-:W-:Y:S01]  /*2d40*/  CS2R R60, SRZ ;  /* 0x00000000003c7805 */ /* 0x000fe2000001ff00 */
[----:B----4-:R-:W-:Y:S01]  /*2d50*/  CS2R R62, SRZ ;  /* 0x00000000003e7805 */ /* 0x010fe2000001ff00 */
[----:B------:R-:W-:Y:S01]  /*2d60*/  CS2R R64, SRZ ;  /* 0x0000000000407805 */ /* 0x000fe2000001ff00 */
[----:B------:R-:W-:Y:S01]  /*2d70*/  STS.U16 [R12+0x4b00], R92 ;  /* 0x004b005c0c007388 */ /* 0x000fe20000000400 */
[----:B0-----:R-:W-:Y:S01]  /*2d80*/  CS2R R66, SRZ ;  /* 0x0000000000427805 */ /* 0x001fe2000001ff00 */
[----:B-----5:R-:W-:Y:S01]  /*2d90*/  CS2R R70, SRZ ;  /* 0x0000000000467805 */ /* 0x020fe2000001ff00 */
[C---:B-1----:R-:W-:Y:S01]  /*2da0*/  LOP3.LUT R87, R168.reuse, 0x1c, RZ, 0xc0, !PT ;  /* 0x0000001ca8577812 */ /* 0x042fe200078ec0ff */
[----:B------:R-:W-:Y:S01]  /*2db0*/  STS.U16 [R12+0x4f00], R98 ;  /* 0x004f00620c007388 */ /* 0x000fe20000000400 */
[----:B------:R-:W-:Y:S01]  /*2dc0*/  LOP3.LUT R85, R168, 0x20, RZ, 0xc0, !PT ;  /* 0x00000020a8557812 */ /* 0x000fe200078ec0ff */
[----:B--2---:R-:W-:Y:S01]  /*2dd0*/  CS2R R74, SRZ ;  /* 0x00000000004a7805 */ /* 0x004fe2000001ff00 */
[----:B------:R-:W-:Y:S01]  /*2de0*/  SHF.L.U32 R81, R10, 0x5, RZ ;  /* 0x000000050a517819 */ /* 0x000fe200000006ff */
[----:B------:R0:W-:Y:S04]  /*2df0*/  STS.U16 [R12+0x5300], R104 ;  /* 0x005300680c007388 */ /* 0x0001e80000000400 */
[----:B------:R1:W-:Y:S04]  /*2e00*/  STS.U16 [R12+0x5700], R110 ;  /* 0x0057006e0c007388 */ /* 0x0003e80000000400 */
[----:B------:R2:W-:Y:S01]  /*2e10*/  STS.U16 [R12+0x5b00], R114 ;  /* 0x005b00720c007388 */ /* 0x0005e20000000400 */
[----:B0-----:R-:W-:-:S03]  /*2e20*/  CS2R R104, SRZ ;  /* 0x0000000000687805 */ /* 0x001fc6000001ff00 */
[----:B------:R-:W-:Y:S01]  /*2e30*/  STS.U16 [R12+0x5f00], R84 ;  /* 0x005f00540c007388 */ /* 0x000fe20000000400 */
[----:B-1----:R-:W-:-:S03]  /*2e40*/  CS2R R110, SRZ ;  /* 0x00000000006e7805 */ /* 0x002fc6000001ff00 */
[----:B------:R0:W-:Y:S01]  /*2e50*/  STS.U16 [R12+0x6300], R100 ;  /* 0x006300640c007388 */ /* 0x0001e20000000400 */
[----:B--2---:R-:W-:-:S03]  /*2e60*/  CS2R R114, SRZ ;  /* 0x0000000000727805 */ /* 0x004fc6000001ff00 */
[----:B------:R-:W-:Y:S04]  /*2e70*/  STS.U16 [R12+0x6700], R94 ;  /* 0x0067005e0c007388 */ /* 0x000fe80000000400 */
[----:B------:R1:W-:Y:S01]  /*2e80*/  STS.U16 [R12+0x6b00], R76 ;  /* 0x006b004c0c007388 */ /* 0x0003e20000000400 */
[----:B0-----:R-:W-:-:S03]  /*2e90*/  CS2R R100, SRZ ;  /* 0x0000000000647805 */ /* 0x001fc6000001ff00 */
[----:B------:R0:W-:Y:S04]  /*2ea0*/  STS.U16 [R12+0x6f00], R78 ;  /* 0x006f004e0c007388 */ /* 0x0001e80000000400 */
[----:B------:R-:W-:Y:S01]  /*2eb0*/  STS.U16 [R12+0x7300], R82 ;  /* 0x007300520c007388 */ /* 0x000fe20000000400 */
[----:B-1----:R-:W-:-:S03]  /*2ec0*/  CS2R R76, SRZ ;  /* 0x00000000004c7805 */ /* 0x002fc6000001ff00 */
[----:B------:R1:W-:Y:S01]  /*2ed0*/  STS.U16 [R12+0x7700], R86 ;  /* 0x007700560c007388 */ /* 0x0003e20000000400 */
[----:B0-----:R-:W-:-:S03]  /*2ee0*/  CS2R R78, SRZ ;  /* 0x00000000004e7805 */ /* 0x001fc6000001ff00 */
[----:B------:R0:W-:Y:S01]  /*2ef0*/  STS.U16 [R12+0x7b00], R90 ;  /* 0x007b005a0c007388 */ /* 0x0001e20000000400 */
[----:B-1----:R-:W-:Y:S01]  /*2f00*/  LOP3.LUT R86, R168, 0x7f, RZ, 0xc0, !PT ;  /* 0x0000007fa8567812 */ /* 0x002fe200078ec0ff */
[----:B0-----:R-:W-:Y:S01]  /*2f10*/  CS2R R12, SRZ ;  /* 0x00000000000c7805 */ /* 0x001fe2000001ff00 */
[----:B------:R-:W-:Y:S05]  /*2f20*/  @!P0 BRA `(.L_x_0) ;  /* 0x0000532000008947 */ /* 0x000fea0003800000 */
[----:B------:R-:W-:Y:S01]  /*2f30*/  IMAD R2, R160, c[0x0][0x1a0], RZ ;  /* 0x00006800a0027a24 */ /* 0x000fe200078e02ff */
[----:B------:R-:W-:Y:S01]  /*2f40*/  LOP3.LUT R6, R168, 0xf, RZ, 0xc0, !PT ;  /* 0x0000000fa8067812 */ /* 0x000fe200078ec0ff */
[----:B------:R-:W-:Y:S01]  /*2f50*/  IMAD R4, R86, c[0x0][0x1a8], RZ ;  /* 0x00006a0056047a24 */ /* 0x000fe200078e02ff */
[----:B------:R-:W-:Y:S01]  /*2f60*/  SHF.R.S32.HI R8, RZ, 0x4, R168 ;  /* 0x00000004ff087819 */ /* 0x000fe200000114a8 */
[----:B------:R-:W-:Y:S01]  /*2f70*/  IMAD.MOV.U32 R5, RZ, RZ, c[0x0][0x1a8] ;  /* 0x00006a00ff057624 */ /* 0x000fe200078e00ff */
[----:B------:R-:W-:Y:S01]  /*2f80*/  LEA R166, P0, R2, c[0x0][0x168], 0x1 ;  /* 0x00005a0002a67a11 */ /* 0x000fe200078008ff */
[----:B------:R-:W-:Y:S01]  /*2f90*/  IMAD R3, R160, c[0x0][0x1b0], RZ ;  /* 0x00006c00a0037a24 */ /* 0x000fe200078e02ff */
[--C-:B------:R-:W-:Y:S01]  /*2fa0*/  SHF.R.U32.HI R11, RZ, 0x1, R85.reuse ;  /* 0x00000001ff0b7819 */ /* 0x100fe20000011655 */
[----:B------:R-:W-:Y:S01]  /*2fb0*/  IMAD R5, R5, 0x80, R4 ;  /* 0x0000008005057824 */ /* 0x000fe200078e0204 */
[----:B------:R-:W-:Y:S01]  /*2fc0*/  LEA.HI.X.SX32 R2, R2, c[0x0][0x16c], 0x1, P0 ;  /* 0x00005b0002027a11 */ /* 0x000fe200000f0eff */
[----:B------:R-:W-:Y:S01]  /*2fd0*/  IMAD R7, R6, c[0x0][0x1b4], RZ ;  /* 0x00006d0006077a24 */ /* 0x000fe200078e02ff */
[-C--:B------:R-:W-:Y:S01]  /*2fe0*/  LEA R164, P0, R4, R166.reuse, 0x1 ;  /* 0x000000a604a47211 */ /* 0x080fe200078008ff */
[----:B------:R-:W-:Y:S01]  /*2ff0*/  IMAD.SHL.U32 R12, R168, 0x2, RZ ;  /* 0x00000002a80c7824 */ /* 0x000fe200078e00ff */
[----:B------:R-:W-:Y:S01]  /*3000*/  LEA R166, P1, R5, R166, 0x1 ;  /* 0x000000a605a67211 */ /* 0x000fe200078208ff */
[----:B------:R-:W-:Y:S01]  /*3010*/  IMAD.SHL.U32 R9, R7, 0x2, RZ ;  /* 0x0000000207097824 */ /* 0x000fe200078e00ff */
[----:B------:R-:W-:Y:S01]  /*3020*/  SGXT R8, R8, 0x1 ;  /* 0x000000010808781a */ /* 0x000fe20000000200 */
[----:B------:R-:W-:Y:S01]  /*3030*/  IMAD.SHL.U32 R172, R86, 0x2, RZ ;  /* 0x0000000256ac7824 */ /* 0x000fe200078e00ff */
[-C--:B------:R-:W-:Y:S01]  /*3040*/  LEA.HI.X.SX32 R165, R4, R2.reuse, 0x1, P0 ;  /* 0x0000000204a57211 */ /* 0x080fe200000f0eff */
[----:B------:R-:W-:Y:S01]  /*3050*/  IMAD.SHL.U32 R225, R10, 0x2, RZ ;  /* 0x000000020ae17824 */ /* 0x000fe200078e00ff */
[----:B------:R-:W-:Y:S01]  /*3060*/  LEA.HI.X.SX32 R167, R5, R2, 0x1, P1 ;  /* 0x0000000205a77211 */ /* 0x000fe200008f0eff */
[----:B------:R-:W-:Y:S01]  /*3070*/  IMAD.MOV.U32 R216, RZ, RZ, 0x3f800000 ;  /* 0x3f800000ffd87424 */ /* 0x000fe200078e00ff */
[----:B------:R-:W-:Y:S01]  /*3080*/  SHF.R.U32.HI R2, RZ, 0x4, R168 ;  /* 0x00000004ff027819 */ /* 0x000fe200000116a8 */
[----:B------:R-:W-:Y:S01]  /*3090*/  IMAD.MOV.U32 R174, RZ, RZ, RZ ;  /* 0x000000ffffae7224 */ /* 0x000fe200078e00ff */
[----:B------:R-:W-:Y:S01]  /*30a0*/  LOP3.LUT R162, R11, 0x90, R8, 0x78, !PT ;  /* 0x000000900ba27812 */ /* 0x000fe200078e7808 */
[----:B------:R-:W-:Y:S01]  /*30b0*/  IMAD.MOV.U32 R173, RZ, RZ, RZ ;  /* 0x000000ffffad7224 */ /* 0x000fe200078e00ff */
[C---:B------:R-:W-:Y:S01]  /*30c0*/  SHF.L.U32 R6, R3.reuse, 0x1, RZ ;  /* 0x0000000103067819 */ /* 0x040fe200000006ff */
[----:B------:R-:W-:Y:S01]  /*30d0*/  IMAD.HI R3, R3, 0x2, RZ ;  /* 0x0000000203037827 */ /* 0x000fe200078e02ff */
[----:B------:R-:W-:Y:S01]  /*30e0*/  SHF.R.S32.HI R8, RZ, 0x2, R168 ;  /* 0x00000002ff087819 */ /* 0x000fe200000114a8 */
[----:B------:R-:W-:Y:S01]  /*30f0*/  CS2R R156, SRZ ;  /* 0x00000000009c7805 */ /* 0x000fe2000001ff00 */
[----:B------:R-:W-:Y:S01]  /*3100*/  SGXT.U32 R2, R2, 0x3 ;  /* 0x000000030202781a */ /* 0x000fe20000000000 */
[----:B------:R-:W-:Y:S01]  /*3110*/  IMAD.MOV.U32 R200, RZ, RZ, -0x800000 ;  /* 0xff800000ffc87424 */ /* 0x000fe200078e00ff */
[----:B------:R-:W-:Y:S01]  /*3120*/  LOP3.LUT R4, R168, 0x7, RZ, 0xc0, !PT ;  /* 0x00000007a8047812 */ /* 0x000fe200078ec0ff */
[----:B------:R-:W-:Y:S01]  /*3130*/  IMAD.MOV.U32 R199, RZ, RZ, -0x800000 ;  /* 0xff800000ffc77424 */ /* 0x000fe200078e00ff */
[----:B------:R-:W-:Y:S01]  /*3140*/  IADD3 R228, P0, P1, R9, c[0x0][0x170], R6 ;  /* 0x00005c0009e47a10 */ /* 0x000fe2000791e006 */
[----:B------:R-:W-:Y:S01]  /*3150*/  IMAD R6, R2, c[0x0][0x1b8], RZ ;  /* 0x00006e0002067a24 */ /* 0x000fe200078e02ff */
[----:B------:R-:W-:Y:S01]  /*3160*/  SGXT R8, R8, 0x1 ;  /* 0x000000010808781a */ /* 0x000fe20000000200 */
[C---:B------:R-:W-:Y:S01]  /*3170*/  IMAD.SHL.U32 R5, R4.reuse, 0x10, RZ ;  /* 0x0000001004057824 */ /* 0x040fe200078e00ff */
[----:B------:R-:W-:Y:S01]  /*3180*/  MOV R20, c[0x0][0x1b8] ;  /* 0x00006e0000147a02 */ /* 0x000fe20000000f00 */
[----:B------:R-:W-:Y:S01]  /*3190*/  IMAD R9, R4, 0x90, RZ ;  /* 0x0000009004097824 */ /* 0x000fe200078e02ff */
[----:B------:R-:W-:Y:S01]  /*31a0*/  LOP3.LUT R2, R8, 0x90, RZ, 0xc0, !PT ;  /* 0x0000009008027812 */ /* 0x000fe200078ec0ff */
[----:B------:R-:W-:Y:S01]  /*31b0*/  IMAD R160, R4, 0x4, R85 ;  /* 0x0000000404a07824 */ /* 0x000fe200078e0255 */
[----:B------:R-:W-:Y:S01]  /*31c0*/  SHF.L.U32 R175, R168, 0x5, RZ ;  /* 0x00000005a8af7819 */ /* 0x000fe200000006ff */
[C---:B------:R-:W-:Y:S01]  /*31d0*/  IMAD R8, R20.reuse, 0x8, R6 ;  /* 0x0000000814087824 */ /* 0x040fe200078e0206 */
[--C-:B------:R-:W-:Y:S01]  /*31e0*/  LOP3.LUT R5, R5, 0x30, R12.reuse, 0x78, !PT ;  /* 0x0000003005057812 */ /* 0x100fe200078e780c */
[----:B------:R-:W-:Y:S01]  /*31f0*/  IMAD.MOV.U32 R176, RZ, RZ, -0x800000 ;  /* 0xff800000ffb07424 */ /* 0x000fe200078e00ff */
[----:B------:R-:W-:Y:S01]  /*3200*/  LOP3.LUT R4, R9, 0x10, R12, 0x78, !PT ;  /* 0x0000001009047812 */ /* 0x000fe200078e780c */
[----:B------:R-:W-:Y:S01]  /*3210*/  IMAD R9, R20, 0x8, R8 ;  /* 0x0000000814097824 */ /* 0x000fe200078e0208 */
[----:B------:R-:W-:Y:S01]  /*3220*/  LOP3.LUT R175, R2, 0x160, R175, 0xf8, !PT ;  /* 0x0000016002af7812 */ /* 0x000fe200078ef8af */
[----:B------:R-:W-:Y:S01]  /*3230*/  IMAD.U32 R160, R160, 0x80, R5 ;  /* 0x00000080a0a07824 */ /* 0x000fe200078e0005 */
[----:B------:R-:W-:Y:S01]  /*3240*/  LOP3.LUT R163, R2, 0x10, R12, 0x78, !PT ;  /* 0x0000001002a37812 */ /* 0x000fe200078e780c */
[----:B------:R-:W-:Y:S01]  /*3250*/  IMAD.MOV.U32 R215, RZ, RZ, 0x3f800000 ;  /* 0x3f800000ffd77424 */ /* 0x000fe200078e00ff */
[C---:B------:R-:W-:Y:S01]  /*3260*/  LOP3.LUT R2, R168.reuse, 0x10, RZ, 0xc0, !PT ;  /* 0x00000010a8027812 */ /* 0x040fe200078ec0ff */
[----:B------:R-:W-:Y:S01]  /*3270*/  IMAD.MOV.U32 R214, RZ, RZ, 0x3f800000 ;  /* 0x3f800000ffd67424 */ /* 0x000fe200078e00ff */
[----:B------:R-:W-:Y:S01]  /*3280*/  SHF.L.U32 R5, R168, 0x3, RZ ;  /* 0x00000003a8057819 */ /* 0x000fe200000006ff */
[----:B------:R-:W-:Y:S01]  /*3290*/  IMAD.MOV.U32 R212, RZ, RZ, 0x3f800000 ;  /* 0x3f800000ffd47424 */ /* 0x000fe200078e00ff */
[----:B------:R-:W-:Y:S01]  /*32a0*/  LEA R11, R20, R9, 0x3 ;  /* 0x00000009140b7211 */ /* 0x000fe200078e18ff */
[----:B------:R-:W-:Y:S01]  /*32b0*/  IMAD.SHL.U32 R161, R2, 0x40, RZ ;  /* 0x0000004002a17824 */ /* 0x000fe200078e00ff */
[----:B------:R-:W-:Y:S01]  /*32c0*/  LOP3.LUT R13, R5, 0x60, RZ, 0xc0, !PT ;  /* 0x00000060050d7812 */ /* 0x000fe200078ec0ff */
[----:B------:R-:W-:Y:S01]  /*32d0*/  IMAD.HI R2, R7, 0x2, RZ ;  /* 0x0000000207027827 */ /* 0x000fe200078e02ff */
[----:B------:R-:W-:Y:S01]  /*32e0*/  LOP3.LUT R12, R5, 0x300, RZ, 0xc0, !PT ;  /* 0x00000300050c7812 */ /* 0x000fe200078ec0ff */
[----:B------:R-:W-:Y:S01]  /*32f0*/  CS2R R158, SRZ ;  /* 0x00000000009e7805 */ /* 0x000fe2000001ff00 */
[----:B------:R-:W-:Y:S01]  /*3300*/  LEA.HI R5, R168, 0xf8, RZ, 0x1c ;  /* 0x000000f8a8057811 */ /* 0x000fe200078fe0ff */
[----:B------:R-:W-:Y:S01]  /*3310*/  IMAD R7, R20, 0x8, R11 ;  /* 0x0000000814077824 */ /* 0x000fe200078e020b */
[----:B------:R-:W-:Y:S01]  /*3320*/  IADD3 R14, R12, R161, R81 ;  /* 0x000000a10c0e7210 */ /* 0x000fe20007ffe051 */
[----:B------:R-:W-:Y:S01]  /*3330*/  IMAD R13, R10, 0x4, R13 ;  /* 0x000000040a0d7824 */ /* 0x000fe200078e020d */
[----:B------:R-:W-:Y:S01]  /*3340*/  IADD3.X R18, R2, c[0x0][0x174], R3, P0, P1 ;  /* 0x00005d0002127a10 */ /* 0x000fe200007e2403 */
[----:B------:R-:W-:Y:S01]  /*3350*/  IMAD R12, R20, 0x8, R7 ;  /* 0x00000008140c7824 */ /* 0x000fe200078e0207 */
[----:B------:R-:W-:Y:S01]  /*3360*/  LEA.HI R3, R168, 0x78, RZ, 0x1c ;  /* 0x00000078a8037811 */ /* 0x000fe200078fe0ff */
[----:B------:R-:W-:Y:S01]  /*3370*/  IMAD.IADD R163, R163, 0x1, R14 ;  /* 0x00000001a3a37824 */ /* 0x000fe200078e020e */
[----:B------:R-:W-:Y:S01]  /*3380*/  IADD3 R162, R162, R13, RZ ;  /* 0x0000000da2a27210 */ /* 0x000fe20007ffe0ff */
[----:B------:R-:W-:Y:S01]  /*3390*/  IMAD R17, R5, c[0x0][0x1b8], RZ ;  /* 0x00006e0005117a24 */ /* 0x000fe200078e02ff */
[----:B------:R-:W-:Y:S01]  /*33a0*/  LEA R13, R20, R12, 0x3 ;  /* 0x0000000c140d7211 */ /* 0x000fe200078e18ff */
[----:B------:R-:W-:Y:S01]  /*33b0*/  IMAD R15, R3, c[0x0][0x1b8], RZ ;  /* 0x00006e00030f7a24 */ /* 0x000fe200078e02ff */
[----:B------:R-:W-:Y:S01]  /*33c0*/  LOP3.LUT R161, R4, R161, RZ, 0xfc, !PT ;  /* 0x000000a104a17212 */ /* 0x000fe200078efcff */
[----:B------:R-:W-:Y:S01]  /*33d0*/  IMAD.MOV.U32 R207, RZ, RZ, 0x3f800000 ;  /* 0x3f800000ffcf7424 */ /* 0x000fe200078e00ff */
[----:B------:R-:W-:Y:S01]  /*33e0*/  LEA.HI R4, R168, 0xb8, RZ, 0x1c ;  /* 0x000000b8a8047811 */ /* 0x000fe200078fe0ff */
[----:B------:R-:W-:Y:S01]  /*33f0*/  IMAD R14, R20, 0x10, R13 ;  /* 0x00000010140e7824 */ /* 0x000fe200078e020d */
[----:B------:R-:W-:Y:S01]  /*3400*/  LEA.HI R2, R168, 0x38, RZ, 0x1c ;  /* 0x00000038a8027811 */ /* 0x000fe200078fe0ff */
[----:B------:R-:W-:Y:S01]  /*3410*/  IMAD.MOV.U32 R205, RZ, RZ, 0x3f800000 ;  /* 0x3f800000ffcd7424 */ /* 0x000fe200078e00ff */
[-C--:B------:R-:W-:Y:S01]  /*3420*/  LEA R28, P0, R6, R228.reuse, 0x1 ;  /* 0x000000e4061c7211 */ /* 0x080fe200078008ff */
[----:B------:R-:W-:Y:S01]  /*3430*/  IMAD R3, R20, 0x8, R14 ;  /* 0x0000000814037824 */ /* 0x000fe200078e020e */
[-C--:B------:R-:W-:Y:S01]  /*3440*/  LEA R26, P1, R8, R228.reuse, 0x1 ;  /* 0x000000e4081a7211 */ /* 0x080fe200078208ff */
[----:B------:R-:W-:Y:S01]  /*3450*/  IMAD R16, R4, c[0x0][0x1b8], RZ ;  /* 0x00006e0004107a24 */ /* 0x000fe200078e02ff */
[C---:B------:R-:W-:Y:S01]  /*3460*/  LEA R22, P3, R15.reuse, R228, 0x1 ;  /* 0x000000e40f167211 */ /* 0x040fe200078608ff */
[----:B------:R-:W-:Y:S01]  /*3470*/  IMAD R2, R2, c[0x0][0x1b8], RZ ;  /* 0x00006e0002027a24 */ /* 0x000fe200078e02ff */
[----:B------:R-:W-:Y:S01]  /*3480*/  LEA R4, R20, R3, 0x3 ;  /* 0x0000000314047211 */ /* 0x000fe200078e18ff */
[----:B------:R-:W-:Y:S01]  /*3490*/  CS2R R152, SRZ ;  /* 0x0000000000987805 */ /* 0x000fe2000001ff00 */
[-C--:B------:R-:W-:Y:S01]  /*34a0*/  LEA.HI.X.SX32 R29, R6, R18.reuse, 0x1, P0 ;  /* 0x00000012061d7211 */ /* 0x080fe200000f0eff */
[----:B------:R-:W-:Y:S01]  /*34b0*/  CS2R R154, SRZ ;  /* 0x00000000009a7805 */ /* 0x000fe2000001ff00 */
[-C--:B------:R-:W-:Y:S01]  /*34c0*/  LEA.HI.X.SX32 R27, R8, R18.reuse, 0x1, P1 ;  /* 0x00000012081b7211 */ /* 0x080fe200008f0eff */
[----:B------:R-:W-:Y:S01]  /*34d0*/  IMAD R5, R20, 0x8, R4 ;  /* 0x0000000814057824 */ /* 0x000fe200078e0204 */
[----:B------:R-:W-:Y:S01]  /*34e0*/  LEA.HI.X.SX32 R23, R15, R18, 0x1, P3 ;  /* 0x000000120f177211 */ /* 0x000fe200018f0eff */
[----:B------:R-:W-:Y:S01]  /*34f0*/  STL.64 [R1+0x90], R28 ;  /* 0x0000901c01007387 */ /* 0x000fe20000100a00 */
[-C--:B------:R-:W-:Y:S01]  /*3500*/  LEA R24, P2, R2, R228.reuse, 0x1 ;  /* 0x000000e402187211 */ /* 0x080fe200078408ff */
[----:B------:R-:W-:Y:S01]  /*3510*/  IMAD R6, R20, 0x8, R5 ;  /* 0x0000000814067824 */ /* 0x000fe200078e0205 */
[----:B------:R-:W-:Y:S01]  /*3520*/  LEA R242, P4, R16, R228, 0x1 ;  /* 0x000000e410f27211 */ /* 0x000fe200078808ff */
[----:B------:R-:W-:Y:S01]  /*3530*/  STL.64 [R1+0x88], R26 ;  /* 0x0000881a01007387 */ /* 0x000fe20000100a00 */
[----:B------:R-:W-:Y:S01]  /*3540*/  LEA.HI.X.SX32 R25, R2, R18, 0x1, P2 ;  /* 0x0000001202197211 */ /* 0x000fe200010f0eff */
[----:B------:R-:W-:Y:S01]  /*3550*/  CS2R R148, SRZ ;  /* 0x0000000000947805 */ /* 0x000fe2000001ff00 */
[----:B------:R-:W-:Y:S01]  /*3560*/  LEA R2, R20, R6, 0x3 ;  /* 0x0000000614027211 */ /* 0x000fe200078e18ff */
[----:B------:R0:W-:Y:S01]  /*3570*/  STL.64 [R1+0x18], R22 ;  /* 0x0000181601007387 */ /* 0x0001e20000100a00 */
[C---:B------:R-:W-:Y:S01]  /*3580*/  LEA R226, P5, R17.reuse, R228, 0x1 ;  /* 0x000000e411e27211 */ /* 0x040fe200078a08ff */
[----:B------:R-:W-:Y:S01]  /*3590*/  CS2R R150, SRZ ;  /* 0x0000000000967805 */ /* 0x000fe2000001ff00 */
[----:B------:R-:W-:Y:S01]  /*35a0*/  LEA.HI.X.SX32 R243, R16, R18, 0x1, P4 ;  /* 0x0000001210f37211 */ /* 0x000fe200020f0eff */
[----:B------:R1:W-:Y:S01]  /*35b0*/  STL.64 [R1+0x58], R24 ;  /* 0x0000581801007387 */ /* 0x0003e20000100a00 */
[----:B------:R-:W-:Y:S01]  /*35c0*/  IMAD R8, R20, 0x8, R2 ;  /* 0x0000000814087824 */ /* 0x000fe200078e0202 */
[C---:B------:R-:W-:Y:S01]  /*35d0*/  LEA R16, P2, R12.reuse, R228, 0x1 ;  /* 0x000000e40c107211 */ /* 0x040fe200078408ff */
[----:B------:R-:W-:Y:S01]  /*35e0*/  CS2R R144, SRZ ;  /* 0x0000000000907805 */ /* 0x000fe2000001ff00 */
[-C--:B------:R-:W-:Y:S01]  /*35f0*/  LEA.HI.X.SX32 R227, R17, R18.reuse, 0x1, P5 ;  /* 0x0000001211e37211 */ /* 0x080fe200028f0eff */
[----:B------:R-:W-:Y:S01]  /*3600*/  CS2R R146, SRZ ;  /* 0x0000000000927805 */ /* 0x000fe2000001ff00 */
[----:B------:R-:W-:Y:S01]  /*3610*/  LEA.HI.X.SX32 R17, R12, R18, 0x1, P2 ;  /* 0x000000120c117211 */ /* 0x000fe200010f0eff */
[----:B------:R-:W-:Y:S01]  /*3620*/  CS2R R140, SRZ ;  /* 0x00000000008c7805 */ /* 0x000fe2000001ff00 */
[----:B0-----:R-:W-:Y:S01]  /*3630*/  LEA R22, P0, R9, R228, 0x1 ;  /* 0x000000e409167211 */ /* 0x001fe200078008ff */
[----:B------:R-:W-:Y:S01]  /*3640*/  CS2R R142, SRZ ;  /* 0x00000000008e7805 */ /* 0x000fe2000001ff00 */
[----:B------:R-:W-:Y:S01]  /*3650*/  LEA.HI R82, R87, 0x20, RZ, 0x1e ;  /* 0x0000002057527811 */ /* 0x000fe200078ff0ff */
[----:B------:R-:W-:Y:S01]  /*3660*/  CS2R R136, SRZ ;  /* 0x0000000000887805 */ /* 0x000fe2000001ff00 */
[----:B------:R-:W-:Y:S01]  /*3670*/  LEA.HI.X.SX32 R23, R9, R18, 0x1, P0 ;  /* 0x0000001209177211 */ /* 0x000fe200000f0eff */
[----:B------:R-:W-:Y:S01]  /*3680*/  IMAD R9, R20, 0x10, R8 ;  /* 0x0000001014097824 */ /* 0x000fe200078e0208 */
[C---:B-1----:R-:W-:Y:S01]  /*3690*/  LEA R24, P0, R11.reuse, R228, 0x1 ;  /* 0x000000e40b187211 */ /* 0x042fe200078008ff */
[----:B------:R-:W-:Y:S01]  /*36a0*/  CS2R R138, SRZ ;  /* 0x00000000008a7805 */ /* 0x000fe2000001ff00 */
[C---:B------:R-:W-:Y:S01]  /*36b0*/  LOP3.LUT R88, R172.reuse, 0x10, RZ, 0x3c, !PT ;  /* 0x00000010ac587812 */ /* 0x040fe200078e3cff */
[----:B------:R0:W-:Y:S01]  /*36c0*/  STL.64 [R1+0x80], R22 ;  /* 0x0000801601007387 */ /* 0x0001e20000100a00 */
[----:B------:R-:W-:Y:S01]  /*36d0*/  LEA.HI.X.SX32 R25, R11, R18, 0x1, P0 ;  /* 0x000000120b197211 */ /* 0x000fe200000f0eff */
[----:B------:R-:W-:Y:S01]  /*36e0*/  CS2R R132, SRZ ;  /* 0x0000000000847805 */ /* 0x000fe2000001ff00 */
[C---:B------:R-:W-:Y:S01]  /*36f0*/  LEA.HI R252, R87.reuse, 0x8, RZ, 0x1e ;  /* 0x0000000857fc7811 */ /* 0x040fe200078ff0ff */
[----:B------:R-:W-:Y:S01]  /*3700*/  CS2R R134, SRZ ;  /* 0x0000000000867805 */ /* 0x000fe2000001ff00 */
[C---:B------:R-:W-:Y:S01]  /*3710*/  LOP3.LUT R88, R172.reuse, 0x40, RZ, 0x3c, !PT ;  /* 0x00000040ac587812 */ /* 0x040fe200078e3cff */
[----:B------:R1:W-:Y:S01]  /*3720*/  STL.64 [R1+0x78], R24 ;  /* 0x0000781801007387 */ /* 0x0003e20000100a00 */
[----:B------:R-:W-:Y:S01]  /*3730*/  LEA.HI R81, R87, 0x28, RZ, 0x1e ;  /* 0x0000002857517811 */ /* 0x000fe200078ff0ff */
[----:B------:R-:W-:Y:S01]  /*3740*/  CS2R R128, SRZ ;  /* 0x0000000000807805 */ /* 0x000fe2000001ff00 */
[C---:B------:R-:W-:Y:S01]  /*3750*/  LOP3.LUT R90, R172.reuse, 0x20, RZ, 0x3c, !PT ;  /* 0x00000020ac5a7812 */ /* 0x040fe200078e3cff */
[----:B------:R-:W-:Y:S01]  /*3760*/  CS2R R130, SRZ ;  /* 0x0000000000827805 */ /* 0x000fe2000001ff00 */
[C---:B------:R-:W-:Y:S01]  /*3770*/  LOP3.LUT R89, R172.reuse, 0x30, RZ, 0x3c, !PT ;  /* 0x00000030ac597812 */ /* 0x040fe200078e3cff */
[----:B------:R-:W-:Y:S01]  /*3780*/  IMAD.SHL.U32 R219, R81, 0x8, RZ ;  /* 0x0000000851db7824 */ /* 0x000fe200078e00ff */
[C---:B0-----:R-:W-:Y:S01]  /*3790*/  LEA R22, P1, R7.reuse, R228, 0x1 ;  /* 0x000000e407167211 */ /* 0x041fe200078208ff */
[----:B------:R-:W-:Y:S01]  /*37a0*/  CS2R R124, SRZ ;  /* 0x00000000007c7805 */ /* 0x000fe2000001ff00 */
[----:B------:R-:W-:Y:S01]  /*37b0*/  LOP3.LUT R88, R172, 0x70, RZ, 0x3c, !PT ;  /* 0x00000070ac587812 */ /* 0x000fe200078e3cff */
[----:B------:R-:W-:Y:S01]  /*37c0*/  CS2R R126, SRZ ;  /* 0x00000000007e7805 */ /* 0x000fe2000001ff00 */
[----:B------:R-:W-:Y:S01]  /*37d0*/  LEA.HI.X.SX32 R23, R7, R18, 0x1, P1 ;  /* 0x0000001207177211 */ /* 0x000fe200008f0eff */
[----:B------:R-:W-:Y:S01]  /*37e0*/  CS2R R120, SRZ ;  /* 0x0000000000787805 */ /* 0x000fe2000001ff00 */
[C---:B------:R-:W-:Y:S01]  /*37f0*/  LEA R7, R20.reuse, R9, 0x3 ;  /* 0x0000000914077211 */ /* 0x040fe200078e18ff */
[----:B------:R-:W-:Y:S01]  /*3800*/  CS2R R122, SRZ ;  /* 0x00000000007a7805 */ /* 0x000fe2000001ff00 */
[----:B-1----:R-:W-:Y:S01]  /*3810*/  LEA R24, P0, R13, R228, 0x1 ;  /* 0x000000e40d187211 */ /* 0x002fe200078008ff */
[----:B------:R0:W-:Y:S01]  /*3820*/  STL.64 [R1+0x70], R22 ;  /* 0x0000701601007387 */ /* 0x0001e20000100a00 */
[----:B------:R-:W-:Y:S01]  /*3830*/  LEA.HI R84, R87, 0x10, RZ, 0x1e ;  /* 0x0000001057547811 */ /* 0x000fe200078ff0ff */
[----:B------:R-:W-:Y:S01]  /*3840*/  IMAD R11, R20, 0x8, R7 ;  /* 0x00000008140b7824 */ /* 0x000fe200078e0207 */
[----:B------:R-:W-:Y:S01]  /*3850*/  LEA.HI.X.SX32 R25, R13, R18, 0x1, P0 ;  /* 0x000000120d197211 */ /* 0x000fe200000f0eff */
[----:B------:R1:W-:Y:S01]  /*3860*/  STL.64 [R1+0x68], R16 ;  /* 0x0000681001007387 */ /* 0x0003e20000100a00 */
[----:B------:R-:W-:Y:S01]  /*3870*/  LOP3.LUT R90, R172, 0x50, RZ, 0x3c, !PT ;  /* 0x00000050ac5a7812 */ /* 0x000fe200078e3cff */
[----:B------:R-:W-:Y:S01]  /*3880*/  IMAD.SHL.U32 R222, R84, 0x8, RZ ;  /* 0x0000000854de7824 */ /* 0x000fe200078e00ff */
[----:B------:R-:W-:Y:S01]  /*3890*/  LOP3.LUT R89, R172, 0x60, RZ, 0x3c, !PT ;  /* 0x00000060ac597812 */ /* 0x000fe200078e3cff */
[----:B------:R-:W-:Y:S01]  /*38a0*/  STL.64 [R1+0x60], R24 ;  /* 0x0000601801007387 */ /* 0x000fe20000100a00 */
[C---:B------:R-:W-:Y:S01]  /*38b0*/  LOP3.LUT R88, R161.reuse, 0x40, RZ, 0x3c, !PT ;  /* 0x00000040a1587812 */ /* 0x040fe200078e3cff */
[----:B------:R-:W-:Y:S01]  /*38c0*/  CS2R R116, SRZ ;  /* 0x0000000000747805 */ /* 0x000fe2000001ff00 */
[----:B------:R-:W-:Y:S01]  /*38d0*/  LOP3.LUT R90, R161, 0x60, RZ, 0x3c, !PT ;  /* 0x00000060a15a7812 */ /* 0x000fe200078e3cff */
[----:B------:R-:W-:Y:S01]  /*38e0*/  CS2R R118, SRZ ;  /* 0x0000000000767805 */ /* 0x000fe2000001ff00 */
[CC--:B0-----:R-:W-:Y:S01]  /*38f0*/  LEA R22, P1, R14.reuse, R228.reuse, 0x1 ;  /* 0x000000e40e167211 */ /* 0x0c1fe200078208ff */
[----:B------:R-:W-:Y:S01]  /*3900*/  CS2R R112, SRZ ;  /* 0x0000000000707805 */ /* 0x000fe2000001ff00 */
[----:B------:R-:W-:Y:S01]  /*3910*/  LEA.HI R83, R87, 0x18, RZ, 0x1e ;  /* 0x0000001857537811 */ /* 0x000fe200078ff0ff */
[----:B------:R-:W-:Y:S01]  /*3920*/  CS2R R114, SRZ ;  /* 0x0000000000727805 */ /* 0x000fe2000001ff00 */
[----:B-1----:R-:W-:Y:S01]  /*3930*/  LEA R16, P2, R3, R228, 0x1 ;  /* 0x000000e403107211 */ /* 0x002fe200078408ff */
[----:B------:R-:W-:Y:S01]  /*3940*/  CS2R R108, SRZ ;  /* 0x00000000006c7805 */ /* 0x000fe2000001ff00 */
[-C--:B------:R-:W-:Y:S01]  /*3950*/  LEA.HI.X.SX32 R23, R14, R18.reuse, 0x1, P1 ;  /* 0x000000120e177211 */ /* 0x080fe200008f0eff */
[----:B------:R-:W-:Y:S01]  /*3960*/  IMAD.SHL.U32 R221, R83, 0x8, RZ ;  /* 0x0000000853dd7824 */ /* 0x000fe200078e00ff */
[----:B------:R-:W-:Y:S01]  /*3970*/  LEA.HI.X.SX32 R17, R3, R18, 0x1, P2 ;  /* 0x0000001203117211 */ /* 0x000fe200010f0eff */
[----:B------:R-:W-:Y:S01]  /*3980*/  IMAD R3, R20, 0x8, R11 ;  /* 0x0000000814037824 */ /* 0x000fe200078e020b */
[----:B------:R-:W-:Y:S01]  /*3990*/  LEA R14, P2, R6, R228, 0x1 ;  /* 0x000000e4060e7211 */ /* 0x000fe200078408ff */
[----:B------:R0:W-:Y:S01]  /*39a0*/  STL.64 [R1+0x50], R22 ;  /* 0x0000501601007387 */ /* 0x0001e20000100a00 */
[----:B------:R-:W-:Y:S01]  /*39b0*/  LEA.HI R225, R85, R225, RZ, 0x1e ;  /* 0x000000e155e17211 */ /* 0x000fe200078ff0ff */
[----:B------:R-:W-:Y:S01]  /*39c0*/  CS2R R110, SRZ ;  /* 0x00000000006e7805 */ /* 0x000fe2000001ff00 */
[----:B------:R-:W-:Y:S01]  /*39d0*/  LEA R12, R20, R3, 0x3 ;  /* 0x00000003140c7211 */ /* 0x000fe200078e18ff */
[----:B------:R1:W-:Y:S01]  /*39e0*/  STL.64 [R1+0x48], R16 ;  /* 0x0000481001007387 */ /* 0x0003e20000100a00 */
[----:B------:R-:W-:Y:S01]  /*39f0*/  LEA.HI.X.SX32 R15, R6, R18, 0x1, P2 ;  /* 0x00000012060f7211 */ /* 0x000fe200010f0eff */
[----:B------:R-:W-:Y:S01]  /*3a00*/  CS2R R104, SRZ ;  /* 0x0000000000687805 */ /* 0x000fe2000001ff00 */
[----:B------:R-:W-:Y:S01]  /*3a10*/  SHF.L.U32 R220, R82, 0x3, RZ ;  /* 0x0000000352dc7819 */ /* 0x000fe200000006ff */
[----:B------:R-:W-:Y:S01]  /*3a20*/  CS2R R106, SRZ ;  /* 0x00000000006a7805 */ /* 0x000fe2000001ff00 */
[----:B------:R-:W-:Y:S01]  /*3a30*/  SHF.R.U32.HI R224, RZ, 0x3, R168 ;  /* 0x00000003ffe07819 */ /* 0x000fe200000116a8 */
[----:B------:R-:W-:Y:S01]  /*3a40*/  CS2R R100, SRZ ;  /* 0x0000000000647805 */ /* 0x000fe2000001ff00 */
[----:B------:R-:W-:Y:S01]  /*3a50*/  SHF.L.U32 R223, R252, 0x3, RZ ;  /* 0x00000003fcdf7819 */ /* 0x000fe200000006ff */
[----:B------:R-:W-:Y:S01]  /*3a60*/  CS2R R102, SRZ ;  /* 0x0000000000667805 */ /* 0x000fe2000001ff00 */
[-C--:B0-----:R-:W-:Y:S01]  /*3a70*/  LEA R22, P0, R4, R228.reuse, 0x1 ;  /* 0x000000e404167211 */ /* 0x081fe200078008ff */
[----:B------:R-:W-:Y:S01]  /*3a80*/  CS2R R76, SRZ ;  /* 0x00000000004c7805 */ /* 0x000fe2000001ff00 */
[----:B------:R-:W-:Y:S01]  /*3a90*/  LOP3.LUT R224, R224, 0x4, RZ, 0xc0, !PT ;  /* 0x00000004e0e07812 */ /* 0x000fe200078ec0ff */
[----:B------:R-:W-:Y:S01]  /*3aa0*/  CS2R R78, SRZ ;  /* 0x00000000004e7805 */ /* 0x000fe2000001ff00 */
[C---:B-1----:R-:W-:Y:S01]  /*3ab0*/  LEA R16, P1, R5.reuse, R228, 0x1 ;  /* 0x000000e405107211 */ /* 0x042fe200078208ff */
[----:B------:R-:W-:Y:S01]  /*3ac0*/  CS2R R24, SRZ ;  /* 0x0000000000187805 */ /* 0x000fe2000001ff00 */
[-C--:B------:R-:W-:Y:S01]  /*3ad0*/  LEA.HI.X.SX32 R23, R4, R18.reuse, 0x1, P0 ;  /* 0x0000001204177211 */ /* 0x080fe200000f0eff */
[----:B------:R-:W-:Y:S01]  /*3ae0*/  IMAD R4, R20, 0x8, R12 ;  /* 0x0000000814047824 */ /* 0x000fe200078e020c */
[----:B------:R-:W-:Y:S01]  /*3af0*/  LEA.HI.X.SX32 R17, R5, R18, 0x1, P1 ;  /* 0x0000001205117211 */ /* 0x000fe200008f0eff */
[C---:B------:R-:W-:Y:S01]  /*3b00*/  IMAD.IADD R223, R224.reuse, 0x1, R223 ;  /* 0x00000001e0df7824 */ /* 0x040fe200078e02df */
[----:B------:R-:W-:Y:S01]  /*3b10*/  IADD3 R221, R224, R221, RZ ;  /* 0x000000dde0dd7210 */ /* 0x000fe20007ffe0ff */
[----:B------:R0:W-:Y:S01]  /*3b20*/  STL.64 [R1+0x40], R22 ;  /* 0x0000401601007387 */ /* 0x0001e20000100a00 */
[----:B------:R-:W-:Y:S01]  /*3b30*/  IMAD R5, R20, 0x8, R4 ;  /* 0x0000000814057824 */ /* 0x000fe200078e0204 */
[----:B------:R-:W-:Y:S01]  /*3b40*/  LOP3.LUT P6, RZ, R168, 0x1, RZ, 0xc0, !PT ;  /* 0x00000001a8ff7812 */ /* 0x000fe200078cc0ff */
[C---:B------:R-:W-:Y:S01]  /*3b50*/  IMAD.IADD R222, R224.reuse, 0x1, R222 ;  /* 0x00000001e0de7824 */ /* 0x040fe200078e02de */
[----:B------:R1:W-:Y:S01]  /*3b60*/  STL.64 [R1+0x38], R16 ;  /* 0x0000381001007387 */ /* 0x0003e20000100a00 */
[C---:B------:R-:W-:Y:S01]  /*3b70*/  IMAD.IADD R220, R224.reuse, 0x1, R220 ;  /* 0x00000001e0dc7824 */ /* 0x040fe200078e02dc */
[----:B------:R-:W-:Y:S01]  /*3b80*/  MOV R170, 0xff800000 ;  /* 0xff80000000aa7802 */ /* 0x000fe20000000f00 */
[----:B------:R-:W-:Y:S01]  /*3b90*/  IMAD.IADD R219, R224, 0x1, R219 ;  /* 0x00000001e0db7824 */ /* 0x000fe200078e02db */
[----:B------:R2:W-:Y:S01]  /*3ba0*/  STL.64 [R1+0x30], R14 ;  /* 0x0000300e01007387 */ /* 0x0005e20000100a00 */
[----:B------:R-:W-:Y:S01]  /*3bb0*/  MOV R201, 0xff800000 ;  /* 0xff80000000c97802 */ /* 0x000fe20000000f00 */
[----:B------:R-:W-:Y:S01]  /*3bc0*/  CS2R R26, SRZ ;  /* 0x00000000001a7805 */ /* 0x000fe2000001ff00 */
[----:B------:R-:W-:Y:S01]  /*3bd0*/  MOV R189, 0xff800000 ;  /* 0xff80000000bd7802 */ /* 0x000fe20000000f00 */
[----:B------:R-:W-:Y:S01]  /*3be0*/  CS2R R72, SRZ ;  /* 0x0000000000487805 */ /* 0x000fe2000001ff00 */
[-C--:B0-----:R-:W-:Y:S01]  /*3bf0*/  LEA R22, P0, R2, R228.reuse, 0x1 ;  /* 0x000000e402167211 */ /* 0x081fe200078008ff */
[----:B------:R-:W-:Y:S01]  /*3c00*/  CS2R R74, SRZ ;  /* 0x00000000004a7805 */ /* 0x000fe2000001ff00 */
[----:B------:R-:W-:Y:S01]  /*3c10*/  MOV R213, 0x3f800000 ;  /* 0x3f80000000d57802 */ /* 0x000fe20000000f00 */
[----:B------:R-:W-:Y:S01]  /*3c20*/  CS2R R28, SRZ ;  /* 0x00000000001c7805 */ /* 0x000fe2000001ff00 */
[----:B-1----:R-:W-:Y:S01]  /*3c30*/  LEA R16, P1, R8, R228, 0x1 ;  /* 0x000000e408107211 */ /* 0x002fe200078208ff */
[----:B------:R-:W-:Y:S01]  /*3c40*/  CS2R R30, SRZ ;  /* 0x00000000001e7805 */ /* 0x000fe2000001ff00 */
[----:B------:R-:W-:Y:S01]  /*3c50*/  LEA.HI.X.SX32 R23, R2, R18, 0x1, P0 ;  /* 0x0000001202177211 */ /* 0x000fe200000f0eff */
[----:B------:R-:W-:Y:S01]  /*3c60*/  CS2R R32, SRZ ;  /* 0x0000000000207805 */ /* 0x000fe2000001ff00 */
[C---:B--2---:R-:W-:Y:S01]  /*3c70*/  LEA R14, P2, R9.reuse, R228, 0x1 ;  /* 0x000000e4090e7211 */ /* 0x044fe200078408ff */
[----:B------:R-:W-:Y:S01]  /*3c80*/  CS2R R34, SRZ ;  /* 0x0000000000227805 */ /* 0x000fe2000001ff00 */
[----:B------:R-:W-:Y:S01]  /*3c90*/  LEA R2, R20, R5, 0x4 ;  /* 0x0000000514027211 */ /* 0x000fe200078e20ff */
[----:B------:R0:W-:Y:S01]  /*3ca0*/  STL.64 [R1+0x28], R22 ;  /* 0x0000281601007387 */ /* 0x0001e20000100a00 */
[-C--:B------:R-:W-:Y:S01]  /*3cb0*/  LEA.HI.X.SX32 R17, R8, R18.reuse, 0x1, P1 ;  /* 0x0000001208117211 */ /* 0x080fe200008f0eff */
[----:B------:R-:W-:Y:S01]  /*3cc0*/  CS2R R68, SRZ ;  /* 0x0000000000447805 */ /* 0x000fe2000001ff00 */
[----:B------:R-:W-:Y:S01]  /*3cd0*/  LEA.HI.X.SX32 R15, R9, R18, 0x1, P2 ;  /* 0x00000012090f7211 */ /* 0x000fe200010f0eff */
[C---:B------:R-:W-:Y:S01]  /*3ce0*/  IMAD R6, R20.reuse, 0x8, R2 ;  /* 0x0000000814067824 */ /* 0x040fe200078e0202 */
[----:B------:R-:W-:Y:S01]  /*3cf0*/  LEA R250, P2, R3, R228, 0x1 ;  /* 0x000000e403fa7211 */ /* 0x000fe200078408ff */
[----:B------:R1:W-:Y:S01]  /*3d00*/  STL.64 [R1+0x20], R16 ;  /* 0x0000201001007387 */ /* 0x0003e20000100a00 */
[----:B------:R-:W-:Y:S01]  /*3d10*/  LEA.HI R8, R87, 0x38, RZ, 0x1e ;  /* 0x0000003857087811 */ /* 0x000fe200078ff0ff */
[----:B------:R-:W-:Y:S01]  /*3d20*/  CS2R R70, SRZ ;  /* 0x0000000000467805 */ /* 0x000fe2000001ff00 */
[----:B------:R-:W-:Y:S01]  /*3d30*/  LEA.HI.X.SX32 R251, R3, R18, 0x1, P2 ;  /* 0x0000001203fb7211 */ /* 0x000fe200010f0eff */
[----:B------:R2:W-:Y:S01]  /*3d40*/  STL.64 [R1+0x10], R14 ;  /* 0x0000100e01007387 */ /* 0x0005e20000100a00 */
[----:B------:R-:W-:Y:S01]  /*3d50*/  IMAD R3, R20, 0x8, R6 ;  /* 0x0000000814037824 */ /* 0x000fe200078e0206 */
[----:B------:R-:W-:Y:S01]  /*3d60*/  LEA R244, P2, R5, R228, 0x1 ;  /* 0x000000e405f47211 */ /* 0x000fe200078408ff */
[----:B0-----:R-:W-:Y:S01]  /*3d70*/  CS2R R22, SRZ ;  /* 0x0000000000167805 */ /* 0x001fe2000001ff00 */
[----:B------:R-:W-:Y:S01]  /*3d80*/  LEA.HI R9, R87, 0x30, RZ, 0x1e ;  /* 0x0000003057097811 */ /* 0x000fe200078ff0ff */
[----:B------:R-:W-:Y:S01]  /*3d90*/  CS2R R36, SRZ ;  /* 0x0000000000247805 */ /* 0x000fe2000001ff00 */
[----:B------:R-:W-:Y:S01]  /*3da0*/  LEA.HI.X.SX32 R245, R5, R18, 0x1, P2 ;  /* 0x0000001205f57211 */ /* 0x000fe200010f0eff */
[----:B------:R-:W-:Y:S01]  /*3db0*/  CS2R R38, SRZ ;  /* 0x0000000000267805 */ /* 0x000fe2000001ff00 */
[-C--:B-1----:R-:W-:Y:S01]  /*3dc0*/  LEA R16, P0, R7, R228.reuse, 0x1 ;  /* 0x000000e407107211 */ /* 0x082fe200078008ff */
[----:B------:R-:W-:Y:S01]  /*3dd0*/  IMAD.SHL.U32 R218, R9, 0x8, RZ ;  /* 0x0000000809da7824 */ /* 0x000fe200078e00ff */
[-C--:B------:R-:W-:Y:S01]  /*3de0*/  LEA R236, P2, R3, R228.reuse, 0x1 ;  /* 0x000000e403ec7211 */ /* 0x080fe200078408ff */
[----:B------:R-:W-:Y:S01]  /*3df0*/  CS2R R40, SRZ ;  /* 0x0000000000287805 */ /* 0x000fe2000001ff00 */
[----:B--2---:R-:W-:Y:S01]  /*3e00*/  LEA R14, P1, R11, R228, 0x1 ;  /* 0x000000e40b0e7211 */ /* 0x004fe200078208ff */
[----:B------:R-:W-:Y:S01]  /*3e10*/  CS2R R42, SRZ ;  /* 0x00000000002a7805 */ /* 0x000fe2000001ff00 */
[-C--:B------:R-:W-:Y:S01]  /*3e20*/  LEA.HI.X.SX32 R17, R7, R18.reuse, 0x1, P0 ;  /* 0x0000001207117211 */ /* 0x080fe200000f0eff */
[----:B------:R-:W-:Y:S01]  /*3e30*/  CS2R R44, SRZ ;  /* 0x00000000002c7805 */ /* 0x000fe2000001ff00 */
[----:B------:R-:W-:Y:S01]  /*3e40*/  LEA.HI.X.SX32 R15, R11, R18, 0x1, P1 ;  /* 0x000000120b0f7211 */ /* 0x000fe200008f0eff */
[----:B------:R-:W-:Y:S01]  /*3e50*/  IMAD.MOV.U32 R11, RZ, RZ, -0x800000 ;  /* 0xff800000ff0b7424 */ /* 0x000fe200078e00ff */
[-C--:B------:R-:W-:Y:S01]  /*3e60*/  LEA R246, P1, R4, R228.reuse, 0x1 ;  /* 0x000000e404f67211 */ /* 0x080fe200078208ff */
[----:B------:R0:W-:Y:S01]  /*3e70*/  STL.64 [R1+0x8], R16 ;  /* 0x0000081001007387 */ /* 0x0001e20000100a00 */
[----:B------:R-:W-:Y:S01]  /*3e80*/  LEA R7, R20, R3, 0x3 ;  /* 0x0000000314077211 */ /* 0x000fe200078e18ff */
[----:B------:R-:W-:Y:S01]  /*3e90*/  CS2R R46, SRZ ;  /* 0x00000000002e7805 */ /* 0x000fe2000001ff00 */
[----:B------:R-:W-:Y:S01]  /*3ea0*/  LEA R248, P0, R12, R228, 0x1 ;  /* 0x000000e40cf87211 */ /* 0x000fe200078008ff */
[----:B------:R1:W-:Y:S01]  /*3eb0*/  STL.64 [R1], R14 ;  /* 0x0000000e01007387 */ /* 0x0003e20000100a00 */
[-C--:B------:R-:W-:Y:S01]  /*3ec0*/  LEA.HI.X.SX32 R247, R4, R18.reuse, 0x1, P1 ;  /* 0x0000001204f77211 */ /* 0x080fe200008f0eff */
[----:B------:R-:W-:Y:S01]  /*3ed0*/  IMAD R4, R20, 0x8, R7 ;  /* 0x0000000814047824 */ /* 0x000fe200078e0207 */
[----:B------:R-:W-:Y:S01]  /*3ee0*/  LEA.HI.X.SX32 R249, R12, R18, 0x1, P0 ;  /* 0x000000120cf97211 */ /* 0x000fe200000f0eff */
[----:B------:R-:W-:Y:S01]  /*3ef0*/  CS2R R48, SRZ ;  /* 0x0000000000307805 */ /* 0x000fe2000001ff00 */
[-C--:B------:R-:W-:Y:S01]  /*3f00*/  LEA R240, P0, R2, R228.reuse, 0x1 ;  /* 0x000000e402f07211 */ /* 0x080fe200078008ff */
[----:B------:R-:W-:Y:S01]  /*3f10*/  IMAD R5, R20, 0x8, R4 ;  /* 0x0000000814057824 */ /* 0x000fe200078e0204 */
[----:B------:R-:W-:Y:S01]  /*3f20*/  LEA R238, P1, R6, R228, 0x1 ;  /* 0x000000e406ee7211 */ /* 0x000fe200078208ff */
[----:B------:R-:W-:Y:S01]  /*3f30*/  CS2R R12, SRZ ;  /* 0x00000000000c7805 */ /* 0x000fe2000001ff00 */
[-C--:B------:R-:W-:Y:S01]  /*3f40*/  LEA.HI.X.SX32 R241, R2, R18.reuse, 0x1, P0 ;  /* 0x0000001202f17211 */ /* 0x080fe200000f0eff */
[----:B0-----:R-:W-:Y:S01]  /*3f50*/  CS2R R16, SRZ ;  /* 0x0000000000107805 */ /* 0x001fe2000001ff00 */
[----:B------:R-:W-:Y:S01]  /*3f60*/  LEA R2, R20, R5, 0x3 ;  /* 0x0000000514027211 */ /* 0x000fe200078e18ff */
[----:B-1----:R-:W-:Y:S01]  /*3f70*/  CS2R R14, SRZ ;  /* 0x00000000000e7805 */ /* 0x002fe2000001ff00 */
[-C--:B------:R-:W-:Y:S01]  /*3f80*/  LEA.HI.X.SX32 R239, R6, R18.reuse, 0x1, P1 ;  /* 0x0000001206ef7211 */ /* 0x080fe200008f0eff */
[----:B------:R-:W-:Y:S01]  /*3f90*/  CS2R R20, SRZ ;  /* 0x0000000000147805 */ /* 0x000fe2000001ff00 */
[----:B------:R-:W-:Y:S01]  /*3fa0*/  LEA.HI.X.SX32 R237, R3, R18, 0x1, P2 ;  /* 0x0000001203ed7211 */ /* 0x000fe200010f0eff */
[C---:B------:R-:W-:Y:S01]  /*3fb0*/  IMAD.IADD R3, R80.reuse, 0x1, R8 ;  /* 0x0000000150037824 */ /* 0x040fe200078e0208 */
[-C--:B------:R-:W-:Y:S01]  /*3fc0*/  LEA R234, P0, R7, R228.reuse, 0x1 ;  /* 0x000000e407ea7211 */ /* 0x080fe200078008ff */
[----:B------:R-:W-:Y:S01]  /*3fd0*/  IMAD.IADD R3, R80, 0x1, R82 ;  /* 0x0000000150037824 */ /* 0x000fe200078e0252 */
[-C--:B------:R-:W-:Y:S01]  /*3fe0*/  LEA R232, P1, R4, R228.reuse, 0x1 ;  /* 0x000000e404e87211 */ /* 0x080fe200078208ff */
[----:B------:R-:W-:Y:S01]  /*3ff0*/  IMAD.IADD R3, R80, 0x1, R252 ;  /* 0x0000000150037824 */ /* 0x000fe200078e02fc */
[-C--:B------:R-:W-:Y:S01]  /*4000*/  LEA R230, P2, R5, R228.reuse, 0x1 ;  /* 0x000000e405e67211 */ /* 0x080fe200078408ff */
[----:B------:R-:W-:Y:S01]  /*4010*/  CS2R R50, SRZ ;  /* 0x0000000000327805 */ /* 0x000fe2000001ff00 */
[----:B------:R-:W-:Y:S01]  /*4020*/  LEA R228, P3, R2, R228, 0x1 ;  /* 0x000000e402e47211 */ /* 0x000fe200078608ff */
[----:B------:R-:W-:Y:S01]  /*4030*/  CS2R R52, SRZ ;  /* 0x0000000000347805 */ /* 0x000fe2000001ff00 */
[-C--:B------:R-:W-:Y:S01]  /*4040*/  LEA.HI.X.SX32 R233, R4, R18.reuse, 0x1, P1 ;  /* 0x0000001204e97211 */ /* 0x080fe200008f0eff */
[----:B------:R-:W-:Y:S01]  /*4050*/  IMAD.IADD R4, R80, 0x1, R81 ;  /* 0x0000000150047824 */ /* 0x000fe200078e0251 */
[----:B------:R-:W-:Y:S01]  /*4060*/  LEA.HI.X.SX32 R229, R2, R18, 0x1, P3 ;  /* 0x0000001202e57211 */ /* 0x000fe200018f0eff */
[----:B------:R-:W-:Y:S01]  /*4070*/  IMAD.IADD R4, R80, 0x1, R84 ;  /* 0x0000000150047824 */ /* 0x000fe200078e0254 */
[C---:B------:R-:W-:Y:S01]  /*4080*/  LEA.HI R2, R87.reuse, R80, RZ, 0x1e ;  /* 0x0000005057027211 */ /* 0x040fe200078ff0ff */
[----:B------:R-:W-:Y:S01]  /*4090*/  IMAD.SHL.U32 R87, R87, 0x2, RZ ;  /* 0x0000000257577824 */ /* 0x000fe200078e00ff */
[----:B------:R-:W-:Y:S01]  /*40a0*/  MOV R2, c[0x0][0x1a4] ;  /* 0x0000690000027a02 */ /* 0x000fe20000000f00 */
[----:B------:R-:W-:Y:S01]  /*40b0*/  CS2R R54, SRZ ;  /* 0x0000000000367805 */ /* 0x000fe2000001ff00 */
[-C--:B------:R-:W-:Y:S01]  /*40c0*/  LEA.HI.X.SX32 R235, R7, R18.reuse, 0x1, P0 ;  /* 0x0000001207eb7211 */ /* 0x080fe200000f0eff */
[----:B------:R-:W-:Y:S01]  /*40d0*/  CS2R R56, SRZ ;  /* 0x0000000000387805 */ /* 0x000fe2000001ff00 */
[----:B------:R-:W-:Y:S01]  /*40e0*/  ISETP.NE.U32.AND P0, PT, R10, RZ, PT ;  /* 0x000000ff0a00720c */ /* 0x000fe20003f05070 */
[----:B------:R-:W-:Y:S01]  /*40f0*/  IMAD.WIDE R88, R2, 0x2, R164 ;  /* 0x0000000202587825 */ /* 0x000fe200078e02a4 */
[----:B------:R-:W-:Y:S01]  /*4100*/  LEA.HI.X.SX32 R231, R5, R18, 0x1, P2 ;  /* 0x0000001205e77211 */ /* 0x000fe200010f0eff */
[----:B------:R-:W-:Y:S01]  /*4110*/  CS2R R58, SRZ ;  /* 0x00000000003a7805 */ /* 0x000fe2000001ff00 */
[----:B------:R-:W-:Y:S01]  /*4120*/  IADD3 R5, R80, R9, RZ ;  /* 0x0000000950057210 */ /* 0x000fe20007ffe0ff */
[C---:B------:R-:W-:Y:S01]  /*4130*/  IMAD.SHL.U32 R3, R2.reuse, 0x2, RZ ;  /* 0x0000000202037824 */ /* 0x040fe200078e00ff */
[----:B------:R0:W-:Y:S01]  /*4140*/  STL.64 [R1+0x180], R88 ;  /* 0x0001805801007387 */ /* 0x0001e20000100a00 */
[----:B------:R-:W-:Y:S01]  /*4150*/  IMAD.WIDE R90, R2, 0x2, R166 ;  /* 0x00000002025a7825 */ /* 0x000fe200078e02a6 */
[----:B------:R-:W-:Y:S01]  /*4160*/  ISETP.LT.U32.AND P0, PT, R86, 0x40, !P0 ;  /* 0x000000405600780c */ /* 0x000fe20004701070 */
[----:B------:R-:W-:Y:S01]  /*4170*/  CS2R R18, SRZ ;  /* 0x0000000000127805 */ /* 0x000fe2000001ff00 */
[----:B------:R-:W-:Y:S01]  /*4180*/  IADD3 R5, R80, R83, RZ ;  /* 0x0000005350057210 */ /* 0x000fe20007ffe0ff */
[----:B------:R-:W-:Y:S01]  /*4190*/  IMAD R4, R2, 0x3, RZ ;  /* 0x0000000302047824 */ /* 0x000fe200078e02ff */
[----:B------:R-:W-:Y:S01]  /*41a0*/  SHF.L.U32 R217, R8, 0x3, RZ ;  /* 0x0000000308d97819 */ /* 0x000fe200000006ff */
[C---:B------:R-:W-:Y:S01]  /*41b0*/  IMAD.WIDE R92, R3.reuse, 0x2, R164 ;  /* 0x00000002035c7825 */ /* 0x040fe200078e02a4 */
[----:B------:R1:W-:Y:S01]  /*41c0*/  STL.64 [R1+0x178], R90 ;  /* 0x0001785a01007387 */ /* 0x0003e20000100a00 */
[C---:B------:R-:W-:Y:S01]  /*41d0*/  SHF.L.U32 R9, R2.reuse, 0x3, RZ ;  /* 0x0000000302097819 */ /* 0x040fe200000006ff */
[----:B------:R-:W-:Y:S01]  /*41e0*/  CS2R R60, SRZ ;  /* 0x00000000003c7805 */ /* 0x000fe2000001ff00 */
[----:B------:R-:W-:Y:S01]  /*41f0*/  IMAD.SHL.U32 R5, R2, 0x4, RZ ;  /* 0x0000000402057824 */ /* 0x000fe200078e00ff */
[----:B------:R-:W-:Y:S01]  /*4200*/  STL.64 [R1+0x170], R92 ;  /* 0x0001705c01007387 */ /* 0x000fe20000100a00 */
[----:B0-----:R-:W-:Y:S01]  /*4210*/  IMAD.WIDE R88, R3, 0x2, R166 ;  /* 0x0000000203587825 */ /* 0x001fe200078e02a6 */
[----:B------:R-:W-:Y:S01]  /*4220*/  IADD3 R218, R224, R218, RZ ;  /* 0x000000dae0da7210 */ /* 0x000fe20007ffe0ff */
[----:B------:R-:W-:Y:S01]  /*4230*/  CS2R R62, SRZ ;  /* 0x00000000003e7805 */ /* 0x000fe2000001ff00 */
[----:B------:R-:W-:Y:S01]  /*4240*/  MOV R10, 0xff800000 ;  /* 0xff800000000a7802 */ /* 0x000fe20000000f00 */
[C---:B------:R-:W-:Y:S01]  /*4250*/  IMAD R6, R2.reuse, 0x5, RZ ;  /* 0x0000000502067824 */ /* 0x040fe200078e02ff */
[----:B------:R0:W-:Y:S01]  /*4260*/  STL.64 [R1+0x168], R88 ;  /* 0x0001685801007387 */ /* 0x0001e20000100a00 */
[C---:B------:R-:W-:Y:S01]  /*4270*/  IMAD R7, R2.reuse, 0x6, RZ ;  /* 0x0000000602077824 */ /* 0x040fe200078e02ff */
[----:B------:R-:W-:Y:S01]  /*4280*/  MOV R206, 0x3f800000 ;  /* 0x3f80000000ce7802 */ /* 0x000fe20000000f00 */
[C---:B------:R-:W-:Y:S01]  /*4290*/  IMAD R8, R2.reuse, 0x7, RZ ;  /* 0x0000000702087824 */ /* 0x040fe200078e02ff */
[----:B------:R-:W-:Y:S01]  /*42a0*/  CS2R R64, SRZ ;  /* 0x0000000000407805 */ /* 0x000fe2000001ff00 */
[C---:B------:R-:W-:Y:S01]  /*42b0*/  IMAD R80, R2.reuse, 0x9, RZ ;  /* 0x0000000902507824 */ /* 0x040fe200078e02ff */
[----:B------:R-:W-:Y:S01]  /*42c0*/  CS2R R66, SRZ ;  /* 0x0000000000427805 */ /* 0x000fe2000001ff00 */
[C---:B------:R-:W-:Y:S01]  /*42d0*/  IMAD R81, R2.reuse, 0xa, RZ ;  /* 0x0000000a02517824 */ /* 0x040fe200078e02ff */
[----:B------:R-:W-:Y:S01]  /*42e0*/  LOP3.LUT R175, R175, 0x10, R168, 0x78, !PT ;  /* 0x00000010afaf7812 */ /* 0x000fe200078e78a8 */
[C---:B------:R-:W-:Y:S01]  /*42f0*/  IMAD R82, R2.reuse, 0xb, RZ ;  /* 0x0000000b02527824 */ /* 0x040fe200078e02ff */
[----:B------:R-:W-:Y:S01]  /*4300*/  UMOV UR4, URZ ;  /* 0x0000003f00047c82 */ /* 0x000fe20008000000 */
[C---:B------:R-:W-:Y:S01]  /*4310*/  IMAD R83, R2.reuse, 0xc, RZ ;  /* 0x0000000c02537824 */ /* 0x040fe200078e02ff */
[----:B------:R-:W-:Y:S01]  /*4320*/  UMOV UR5, URZ ;  /* 0x0000003f00057c82 */ /* 0x000fe20008000000 */
[----:B------:R-:W-:-:S02]  /*4330*/  IMAD R84, R2, 0xd, RZ ;  /* 0x0000000d02547824 */ /* 0x000fc400078e02ff */
[C---:B------:R-:W-:Y:S02]  /*4340*/  IMAD R85, R2.reuse, 0xe, RZ ;  /* 0x0000000e02557824 */ /* 0x040fe400078e02ff */
[----:B------:R-:W-:Y:S02]  /*4350*/  IMAD R86, R2, 0xf, RZ ;  /* 0x0000000f02567824 */ /* 0x000fe400078e02ff */
[----:B-1----:R-:W-:-:S04]  /*4360*/  IMAD.WIDE R90, R4, 0x2, R164 ;  /* 0x00000002045a7825 */ /* 0x002fc800078e02a4 */
[----:B------:R-:W-:Y:S01]  /*4370*/  IMAD.WIDE R2, R4, 0x2, R166 ;  /* 0x0000000204027825 */ /* 0x000fe200078e02a6 */
[----:B------:R-:W-:Y:S03]  /*4380*/  STL.64 [R1+0x160], R90 ;  /* 0x0001605a01007387 */ /* 0x000fe60000100a00 */
[C---:B0-----:R-:W-:Y:S01]  /*4390*/  IMAD.WIDE R88, R5.reuse, 0x2, R164 ;  /* 0x0000000205587825 */ /* 0x041fe200078e02a4 */
[----:B------:R0:W-:Y:S03]  /*43a0*/  STL.64 [R1+0x158], R2 ;  /* 0x0001580201007387 */ /* 0x0001e60000100a00 */
[----:B------:R-:W-:Y:S01]  /*43b0*/  IMAD.WIDE R4, R5, 0x2, R166 ;  /* 0x0000000205047825 */ /* 0x000fe200078e02a6 */
[----:B------:R1:W-:Y:S03]  /*43c0*/  STL.64 [R1+0x150], R88 ;  /* 0x0001505801007387 */ /* 0x0003e60000100a00 */
[----:B------:R-:W-:Y:S01]  /*43d0*/  IMAD.IADD R217, R224, 0x1, R217 ;  /* 0x00000001e0d97824 */ /* 0x000fe200078e02d9 */
[----:B------:R2:W-:Y:S01]  /*43e0*/  STL.64 [R1+0x148], R4 ;  /* 0x0001480401007387 */ /* 0x0005e20000100a00 */
[----:B------:R-:W-:Y:S01]  /*43f0*/  IMAD.IADD R224, R87, 0x1, R224 ;  /* 0x0000000157e07824 */ /* 0x000fe200078e02e0 */
[----:B------:R-:W-:Y:S01]  /*4400*/  LOP3.LUT R87, R161, 0x20, RZ, 0x3c, !PT ;  /* 0x00000020a1577812 */ /* 0x000fe200078e3cff */
[----:B0-----:R-:W-:Y:S01]  /*4410*/  IMAD.WIDE R2, R6, 0x2, R164 ;  /* 0x0000000206027825 */ /* 0x001fe200078e02a4 */
[----:B------:R-:W-:-:S03]  /*4420*/  LOP3.LUT R87, R160, 0x40, RZ, 0x3c, !PT ;  /* 0x00000040a0577812 */ /* 0x000fc600078e3cff */
[----:B-1----:R-:W-:Y:S01]  /*4430*/  IMAD.WIDE R88, R6, 0x2, R166 ;  /* 0x0000000206587825 */ /* 0x002fe200078e02a6 */
[----:B------:R0:W-:Y:S03]  /*4440*/  STL.64 [R1+0x140], R2 ;  /* 0x0001400201007387 */ /* 0x0001e60000100a00 */
[C---:B--2---:R-:W-:Y:S01]  /*4450*/  IMAD.WIDE R4, R7.reuse, 0x2, R164 ;  /* 0x0000000207047825 */ /* 0x044fe200078e02a4 */
[----:B------:R-:W-:Y:S04]  /*4460*/  STL.64 [R1+0x138], R88 ;  /* 0x0001385801007387 */ /* 0x000fe80000100a00 */
[----:B------:R1:W-:Y:S01]  /*4470*/  STL.64 [R1+0x130], R4 ;  /* 0x0001300401007387 */ /* 0x0003e20000100a00 */
[----:B0-----:R-:W-:-:S04]  /*4480*/  IMAD.WIDE R2, R7, 0x2, R166 ;  /* 0x0000000207027825 */ /* 0x001fc800078e02a6 */
[C---:B------:R-:W-:Y:S01]  /*4490*/  IMAD.WIDE R6, R8.reuse, 0x2, R164 ;  /* 0x0000000208067825 */ /* 0x040fe200078e02a4 */
[----:B------:R0:W-:Y:S03]  /*44a0*/  STL.64 [R1+0x128], R2 ;  /* 0x0001280201007387 */ /* 0x0001e60000100a00 */
[----:B-1----:R-:W-:Y:S01]  /*44b0*/  IMAD.WIDE R4, R8, 0x2, R166 ;  /* 0x0000000208047825 */ /* 0x002fe200078e02a6 */
[----:B------:R1:W-:Y:S04]  /*44c0*/  STL.64 [R1+0x120], R6 ;  /* 0x0001200601007387 */ /* 0x0003e80000100a00 */
[----:B------:R2:W-:Y:S01]  /*44d0*/  STL.64 [R1+0x118], R4 ;  /* 0x0001180401007387 */ /* 0x0005e20000100a00 */
[----:B0-----:R-:W-:-:S04]  /*44e0*/  IMAD.WIDE R2, R9, 0x2, R164 ;  /* 0x0000000209027825 */ /* 0x001fc800078e02a4 */
[----:B-1----:R-:W-:Y:S01]  /*44f0*/  IMAD.WIDE R6, R9, 0x2, R166 ;  /* 0x0000000209067825 */ /* 0x002fe200078e02a6 */
[----:B------:R0:W-:Y:S03]  /*4500*/  STL.64 [R1+0x110], R2 ;  /* 0x0001100201007387 */ /* 0x0001e60000100a00 */
[C---:B--2---:R-:W-:Y:S01]  /*4510*/  IMAD.WIDE R4, R80.reuse, 0x2, R164 ;  /* 0x0000000250047825 */ /* 0x044fe200078e02a4 */
[----:B------:R1:W-:Y:S04]  /*4520*/  STL.64 [R1+0x108], R6 ;  /* 0x0001080601007387 */ /* 0x0003e80000100a00 */
[----:B------:R2:W-:Y:S01]  /*4530*/  STL.64 [R1+0x100], R4 ;  /* 0x0001000401007387 */ /* 0x0005e20000100a00 */
[----:B0-----:R-:W-:-:S04]  /*4540*/  IMAD.WIDE R2, R80, 0x2, R166 ;  /* 0x0000000250027825 */ /* 0x001fc800078e02a6 */
[C---:B-1----:R-:W-:Y:S01]  /*4550*/  IMAD.WIDE R6, R81.reuse, 0x2, R164 ;  /* 0x0000000251067825 */ /* 0x042fe200078e02a4 */
[----:B------:R0:W-:Y:S03]  /*4560*/  STL.64 [R1+0xf8], R2 ;  /* 0x0000f80201007387 */ /* 0x0001e60000100a00 */
[----:B--2---:R-:W-:Y:S01]  /*4570*/  IMAD.WIDE R4, R81, 0x2, R166 ;  /* 0x0000000251047825 */ /* 0x004fe200078e02a6 */
        /* <DEDUP_REMOVED lines=20> */
[----:B0-----:R-:W-:-:S05]  /*46c0*/  IMAD.WIDE R2, R86, 0x2, R166 ;  /* 0x0000000256027825 */ /* 0x001fca00078e02a6 */
[----:B------:R1:W-:Y:S02]  /*46d0*/  STL.64 [R1+0x98], R2 ;  /* 0x0000980201007387 */ /* 0x0003e40000100a00 */
.L_x_1:
[----:B-1----:R-:W2:Y:S04]  /*46e0*/  LDL.64 R4, [R1+0x170] ;  /* 0x0001700001047983 */ /* 0x002ea80000100a00 */
[----:B------:R-:W3:Y:S04]  /*46f0*/  LDL.64 R8, [R1+0x168] ;  /* 0x0001680001087983 */ /* 0x000ee80000100a00 */
[----:B------:R-:W4:Y:S04]  /*4700*/  LDL.64 R92, [R1+0x160] ;  /* 0x00016000015c7983 */ /* 0x000f280000100a00 */
[----:B------:R-:W5:Y:S04]  /*4710*/  LDL.64 R6, [R1+0x180] ;  /* 0x0001800001067983 */ /* 0x000f680000100a00 */
[----:B------:R-:W4:Y:S04]  /*4720*/  LDL.64 R80, [R1+0x178] ;  /* 0x0001780001507983 */ /* 0x000f280000100a00 */
        /* <DEDUP_REMOVED lines=9> */
[----:B------:R-:W4:Y:S01]  /*47c0*/  LDL.64 R180, [R1+0x108] ;  /* 0x0001080001b47983 */ /* 0x000f220000100a00 */
[----:B------:R-:W-:-:S03]  /*47d0*/  IMAD.WIDE R2, R174, 0x2, R164 ;  /* 0x00000002ae027825 */ /* 0x000fc600078e02a4 */
[----:B------:R-:W4:Y:S01]  /*47e0*/  LDL.64 R84, [R1+0x148] ;  /* 0x0001480001547983 */ /* 0x000f220000100a00 */
[----:B------:R-:W-:-:S03]  /*47f0*/  IMAD.WIDE R82, R174, 0x2, R166 ;  /* 0x00000002ae527825 */ /* 0x000fc600078e02a6 */
[----:B------:R-:W4:Y:S04]  /*4800*/  LDL.64 R96, [R1+0x120] ;  /* 0x0001200001607983 */ /* 0x000f280000100a00 */
[----:B------:R0:W4:Y:S04]  /*4810*/  LDG.E.U16 R2, [R2.64] ;  /* 0x0000000602027981 */ /* 0x000128000c1e1500 */
[----:B------:R-:W4:Y:S04]  /*4820*/  LDL.64 R168, [R1+0xf8] ;  /* 0x0000f80001a87983 */ /* 0x000f280000100a00 */
[----:B------:R-:W4:Y:S04]  /*4830*/  LDL.64 R208, [R1+0xe8] ;  /* 0x0000e80001d07983 */ /* 0x000f280000100a00 */
[----:B0-----:R0:W4:Y:S04]  /*4840*/  LDG.E.U16 R3, [R82.64] ;  /* 0x0000000652037981 */ /* 0x001128000c1e1500 */
[----:B------:R-:W4:Y:S04]  /*4850*/  LDL.64 R202, [R1+0xe0] ;  /* 0x0000e00001ca7983 */ /* 0x000f280000100a00 */
[----:B------:R-:W4:Y:S04]  /*4860*/  LDL.64 R196, [R1+0xd8] ;  /* 0x0000d80001c47983 */ /* 0x000f280000100a00 */
[----:B------:R-:W4:Y:S04]  /*4870*/  LDL.64 R194, [R1+0xd0] ;  /* 0x0000d00001c27983 */ /* 0x000f280000100a00 */
[----:B------:R-:W4:Y:S04]  /*4880*/  LDL.64 R192, [R1+0xc0] ;  /* 0x0000c00001c07983 */ /* 0x000f280000100a00 */
[----:B------:R-:W4:Y:S01]  /*4890*/  LDL.64 R190, [R1+0xb8] ;  /* 0x0000b80001be7983 */ /* 0x000f220000100a00 */
[----:B--2---:R-:W-:-:S04]  /*48a0*/  IMAD.WIDE R4, R174, 0x2, R4 ;  /* 0x00000002ae047825 */ /* 0x004fc800078e0204 */
[C---:B---3--:R-:W-:Y:S02]  /*48b0*/  IMAD.WIDE R8, R174.reuse, 0x2, R8 ;  /* 0x00000002ae087825 */ /* 0x048fe400078e0208 */
[----:B------:R1:W2:Y:S02]  /*48c0*/  LDG.E.U16 R5, [R4.64] ;  /* 0x0000000604057981 */ /* 0x0002a4000c1e1500 */
[C---:B-----5:R-:W-:Y:S02]  /*48d0*/  IMAD.WIDE R6, R174.reuse, 0x2, R6 ;  /* 0x00000002ae067825 */ /* 0x060fe400078e0206 */
[----:B-1----:R1:W3:Y:S02]  /*48e0*/  LDG.E.U16 R4, [R8.64] ;  /* 0x0000000608047981 */ /* 0x0022e4000c1e1500 */
[C---:B----4-:R-:W-:Y:S02]  /*48f0*/  IMAD.WIDE R80, R174.reuse, 0x2, R80 ;  /* 0x00000002ae507825 */ /* 0x050fe400078e0250 */
[----:B------:R4:W5:Y:S02]  /*4900*/  LDG.E.U16 R7, [R6.64] ;  /* 0x0000000606077981 */ /* 0x000964000c1e1500 */
[----:B0-----:R-:W-:-:S04]  /*4910*/  IMAD.WIDE R82, R174, 0x2, R88 ;  /* 0x00000002ae527825 */ /* 0x001fc800078e0258 */
[C---:B-1----:R-:W-:Y:S01]  /*4920*/  IMAD.WIDE R8, R174.reuse, 0x2, R92 ;  /* 0x00000002ae087825 */ /* 0x042fe200078e025c */
[----:B----4-:R0:W4:Y:S04]  /*4930*/  LDG.E.U16 R6, [R80.64] ;  /* 0x0000000650067981 */ /* 0x010128000c1e1500 */
[----:B------:R1:W2:Y:S01]  /*4940*/  LDG.E.U16 R88, [R8.64] ;  /* 0x0000000608587981 */ /* 0x0002a2000c1e1500 */
[----:B------:R-:W-:-:S04]  /*4950*/  IMAD.WIDE R86, R174, 0x2, R86 ;  /* 0x00000002ae567825 */ /* 0x000fc800078e0256 */
[C---:B0-----:R-:W-:Y:S01]  /*4960*/  IMAD.WIDE R80, R174.reuse, 0x2, R90 ;  /* 0x00000002ae507825 */ /* 0x041fe200078e025a */
[----:B------:R0:W2:Y:S03]  /*4970*/  LDG.E.U16 R92, [R86.64] ;  /* 0x00000006565c7981 */ /* 0x0000a6000c1e1500 */
[C---:B-1----:R-:W-:Y:S01]  /*4980*/  IMAD.WIDE R8, R174.reuse, 0x2, R98 ;  /* 0x00000002ae087825 */ /* 0x042fe200078e0262 */
[----:B------:R1:W2:Y:S04]  /*4990*/  LDG.E.U16 R90, [R82.64] ;  /* 0x00000006525a7981 */ /* 0x0002a8000c1e1500 */
[----:B------:R-:W2:Y:S01]  /*49a0*/  LDL.64 R98, [R1+0xf0] ;  /* 0x0000f00001627983 */ /* 0x000ea20000100a00 */
[----:B0-----:R-:W-:-:S03]  /*49b0*/  IMAD.WIDE R86, R174, 0x2, R94 ;  /* 0x00000002ae567825 */ /* 0x001fc600078e025e */
[----:B------:R0:W3:Y:S01]  /*49c0*/  LDG.E.U16 R89, [R80.64] ;  /* 0x0000000650597981 */ /* 0x0000e2000c1e1500 */
[----:B-1----:R-:W-:-:S03]  /*49d0*/  IMAD.WIDE R82, R174, 0x2, R184 ;  /* 0x00000002ae527825 */ /* 0x002fc600078e02b8 */
[----:B------:R-:W3:Y:S04]  /*49e0*/  LDL.64 R184, [R1+0xa8] ;  /* 0x0000a80001b87983 */ /* 0x000ee80000100a00 */
[----:B------:R1:W3:Y:S01]  /*49f0*/  LDG.E.U16 R95, [R82.64] ;  /* 0x00000006525f7981 */ /* 0x0002e2000c1e1500 */
[----:B0-----:R-:W-:-:S03]  /*4a00*/  IMAD.WIDE R80, R174, 0x2, R186 ;  /* 0x00000002ae507825 */ /* 0x001fc600078e02ba */
[----:B------:R-:W3:Y:S04]  /*4a10*/  LDL.64 R186, [R1+0xb0] ;  /* 0x0000b00001ba7983 */ /* 0x000ee80000100a00 */
[----:B------:R0:W3:Y:S01]  /*4a20*/  LDG.E.U16 R93, [R8.64] ;  /* 0x00000006085d7981 */ /* 0x0000e2000c1e1500 */
[----:B-1----:R-:W-:-:S03]  /*4a30*/  IMAD.WIDE R82, R174, 0x2, R178 ;  /* 0x00000002ae527825 */ /* 0x002fc600078e02b2 */
[----:B------:R-:W3:Y:S04]  /*4a40*/  LDL.64 R178, [R1+0xc8] ;  /* 0x0000c80001b27983 */ /* 0x000ee80000100a00 */
[----:B------:R1:W4:Y:S01]  /*4a50*/  LDG.E.U16 R94, [R80.64] ;  /* 0x00000006505e7981 */ /* 0x000322000c1e1500 */
[----:B0-----:R-:W-:-:S03]  /*4a60*/  IMAD.WIDE R8, R174, 0x2, R182 ;  /* 0x00000002ae087825 */ /* 0x001fc600078e02b6 */
[----:B------:R-:W4:Y:S01]  /*4a70*/  LDL.64 R182, [R1+0xa0] ;  /* 0x0000a00001b67983 */ /* 0x000f220000100a00 */
[----:B-1----:R-:W-:-:S03]  /*4a80*/  IMAD.WIDE R80, R174, 0x2, R180 ;  /* 0x00000002ae507825 */ /* 0x002fc600078e02b4 */
[----:B------:R-:W4:Y:S01]  /*4a90*/  LDL.64 R180, [R1+0x98] ;  /* 0x0000980001b47983 */ /* 0x000f220000100a00 */
[----:B------:R-:W-:-:S05]  /*4aa0*/  IMAD.WIDE R84, R174, 0x2, R84 ;  /* 0x00000002ae547825 */ /* 0x000fca00078e0254 */
[----:B------:R0:W4:Y:S02]  /*4ab0*/  LDG.E.U16 R91, [R84.64] ;  /* 0x00000006545b7981 */ /* 0x000124000c1e1500 */
[C---:B0-----:R-:W-:Y:S02]  /*4ac0*/  IMAD.WIDE R84, R174.reuse, 0x2, R96 ;  /* 0x00000002ae547825 */ /* 0x041fe400078e0260 */
[----:B------:R2:W5:Y:S04]  /*4ad0*/  LDG.E.U16 R97, [R86.64] ;  /* 0x0000000656617981 */ /* 0x000568000c1e1500 */
[----:B------:R0:W5:Y:S02]  /*4ae0*/  LDG.E.U16 R96, [R84.64] ;  /* 0x0000000654607981 */ /* 0x000164000c1e1500 */
[----:B0-----:R-:W-:-:S02]  /*4af0*/  IMAD.WIDE R84, R174, 0x2, R168 ;  /* 0x00000002ae547825 */ /* 0x001fc400078e02a8 */
[----:B------:R0:W5:Y:S04]  /*4b00*/  LDG.E.U16 R168, [R82.64] ;  /* 0x0000000652a87981 */ /* 0x000168000c1e1500 */
[----:B------:R1:W5:Y:S01]  /*4b10*/  LDG.E.U16 R169, [R84.64] ;  /* 0x0000000654a97981 */ /* 0x000362000c1e1500 */
[----:B0-----:R-:W-:-:S04]  /*4b20*/  IMAD.WIDE R82, R174, 0x2, R196 ;  /* 0x00000002ae527825 */ /* 0x001fc800078e02c4 */
[----:B-1----:R-:W-:-:S06]  /*4b30*/  IMAD.WIDE R84, R174, 0x2, R194 ;  /* 0x00000002ae547825 */ /* 0x002fcc00078e02c2 */
[----:B------:R0:W5:Y:S01]  /*4b40*/  LDG.E.U16 R84, [R84.64] ;  /* 0x0000000654547981 */ /* 0x000162000c1e1500 */
[----:B--2---:R-:W-:-:S03]  /*4b50*/  IMAD.WIDE R86, R174, 0x2, R98 ;  /* 0x00000002ae567825 */ /* 0x004fc600078e0262 */
[----:B------:R1:W2:Y:S04]  /*4b60*/  LDG.E.U16 R98, [R8.64] ;  /* 0x0000000608627981 */ /* 0x0002a8000c1e1500 */
[----:B------:R0:W5:Y:S04]  /*4b70*/  LDG.E.U16 R99, [R80.64] ;  /* 0x0000000650637981 */ /* 0x000168000c1e1500 */
[----:B------:R3:W5:Y:S01]  /*4b80*/  LDG.E.U16 R171, [R86.64] ;  /* 0x0000000656ab7981 */ /* 0x000762000c1e1500 */
[----:B-1----:R-:W-:-:S04]  /*4b90*/  IMAD.WIDE R8, R174, 0x2, R208 ;  /* 0x00000002ae087825 */ /* 0x002fc800078e02d0 */
[----:B0-----:R-:W-:Y:S01]  /*4ba0*/  IMAD.WIDE R80, R174, 0x2, R202 ;  /* 0x00000002ae507825 */ /* 0x001fe200078e02ca */
[----:B------:R0:W5:Y:S01]  /*4bb0*/  LDG.E.U16 R177, [R8.64] ;  /* 0x0000000608b17981 */ /* 0x000162000c1e1500 */
[----:B------:R-:W-:-:S03]  /*4bc0*/  LOP3.LUT R188, R161, 0x20, RZ, 0x3c, !PT ;  /* 0x00000020a1bc7812 */ /* 0x000fc600078e3cff */
[----:B------:R-:W5:Y:S01]  /*4bd0*/  LDL.64 R202, [R1+0x88] ;  /* 0x0000880001ca7983 */ /* 0x000f620000100a00 */
[----:B---3--:R-:W-:-:S03]  /*4be0*/  IMAD.WIDE R86, R174, 0x2, R178 ;  /* 0x00000002ae567825 */ /* 0x008fc600078e02b2 */
[----:B------:R1:W3:Y:S01]  /*4bf0*/  LDG.E.U16 R178, [R80.64] ;  /* 0x0000000650b27981 */ /* 0x0002e2000c1e1500 */
[----:B0-----:R-:W-:-:S03]  /*4c00*/  IMAD.WIDE R8, R174, 0x2, R192 ;  /* 0x00000002ae087825 */ /* 0x001fc600078e02c0 */
[----:B------:R0:W3:Y:S04]  /*4c10*/  LDG.E.U16 R179, [R82.64] ;  /* 0x0000000652b37981 */ /* 0x0000e8000c1e1500 */
[----:B------:R4:W3:Y:S01]  /*4c20*/  LDG.E.U16 R86, [R86.64] ;  /* 0x0000000656567981 */ /* 0x0008e2000c1e1500 */
[----:B-1----:R-:W-:-:S03]  /*4c30*/  IMAD.WIDE R80, R174, 0x2, R190 ;  /* 0x00000002ae507825 */ /* 0x002fc600078e02be */
[----:B------:R1:W3:Y:S01]  /*4c40*/  LDG.E.U16 R85, [R8.64] ;  /* 0x0000000608557981 */ /* 0x0002e2000c1e1500 */
[----:B0-----:R-:W-:-:S03]  /*4c50*/  IMAD.WIDE R82, R174, 0x2, R186 ;  /* 0x00000002ae527825 */ /* 0x001fc600078e02ba */
[----:B----4-:R0:W4:Y:S01]  /*4c60*/  LDG.E.U16 R87, [R80.64] ;  /* 0x0000000650577981 */ /* 0x010122000c1e1500 */
[----:B-1----:R-:W-:-:S03]  /*4c70*/  IMAD.WIDE R8, R174, 0x2, R184 ;  /* 0x00000002ae087825 */ /* 0x002fc600078e02b8 */
[----:B------:R1:W3:Y:S01]  /*4c80*/  LDG.E.U16 R82, [R82.64] ;  /* 0x0000000652527981 */ /* 0x0002e2000c1e1500 */
[----:B0-----:R-:W-:-:S03]  /*4c90*/  IMAD.WIDE R80, R174, 0x2, R182 ;  /* 0x00000002ae507825 */ /* 0x001fc600078e02b6 */
[----:B-1----:R0:W4:Y:S04]  /*4ca0*/  LDG.E.U16 R83, [R8.64] ;  /* 0x0000000608537981 */ /* 0x002128000c1e1500 */
[----:B------:R1:W4:Y:S01]  /*4cb0*/  LDG.E.U16 R80, [R80.64] ;  /* 0x0000000650507981 */ /* 0x000322000c1e1500 */
[----:B0-----:R-:W-:-:S06]  /*4cc0*/  IMAD.WIDE R8, R174, 0x2, R180 ;  /* 0x00000002ae087825 */ /* 0x001fcc00078e02b4 */
[----:B------:R0:W4:Y:S04]  /*4cd0*/  LDG.E.U16 R8, [R8.64] ;  /* 0x0000000608087981 */ /* 0x000128000c1e1500 */
[----:B------:R-:W-:Y:S01]  /*4ce0*/  BAR.SYNC.DEFER_BLOCKING 0x0 ;  /* 0x0000000000007b1d */ /* 0x000fe20000010000 */
[C---:B------:R-:W-:Y:S02]  /*4cf0*/  LOP3.LUT R181, R172.reuse, 0x10, RZ, 0x3c, !PT ;  /* 0x00000010acb57812 */ /* 0x040fe400078e3cff */
[----:B------:R-:W-:-:S03]  /*4d00*/  LOP3.LUT R180, R172, 0x20, RZ, 0x3c, !PT ;  /* 0x00000020acb47812 */ /* 0x000fc600078e3cff */
[----:B------:R0:W-:Y:S04]  /*4d10*/  STS.U16 [R172+0x8000], R2 ;  /* 0x00800002ac007388 */ /* 0x0001e80000000400 */
[----:B------:R0:W-:Y:S01]  /*4d20*/  STS.U16 [R172+0x8100], R3 ;  /* 0x00810003ac007388 */ /* 0x0001e20000000400 */
[----:B-1----:R-:W-:Y:S02]  /*4d30*/  LOP3.LUT R81, R172, 0x70, RZ, 0x3c, !PT ;  /* 0x00000070ac517812 */ /* 0x002fe400078e3cff */
[C---:B0-----:R-:W-:Y:S02]  /*4d40*/  LOP3.LUT R2, R161.reuse, 0x60, RZ, 0x3c, !PT ;  /* 0x00000060a1027812 */ /* 0x041fe400078e3cff */
[----:B------:R-:W-:Y:S02]  /*4d50*/  LOP3.LUT R3, R161, 0x40, RZ, 0x3c, !PT ;  /* 0x00000040a1037812 */ /* 0x000fe400078e3cff */
[----:B------:R-:W-:Y:S01]  /*4d60*/  LOP3.LUT R9, R160, 0x40, RZ, 0x3c, !PT ;  /* 0x00000040a0097812 */ /* 0x000fe200078e3cff */
[----:B--2---:R-:W-:Y:S04]  /*4d70*/  STS.U16 [R172+0x9000], R98 ;  /* 0x00900062ac007388 */ /* 0x004fe80000000400 */
[----:B-----5:R-:W-:Y:S04]  /*4d80*/  STS.U16 [R172+0x9100], R99 ;  /* 0x00910063ac007388 */ /* 0x020fe80000000400 */
[----:B------:R-:W-:Y:S04]  /*4d90*/  STS.U16 [R181+0x8200], R7 ;  /* 0x00820007b5007388 */ /* 0x000fe80000000400 */
[----:B------:R-:W-:Y:S04]  /*4da0*/  STS.U16 [R181+0x8300], R6 ;  /* 0x00830006b5007388 */ /* 0x000fe80000000400 */
[----:B------:R-:W-:Y:S04]  /*4db0*/  STS.U16 [R181+0x9200], R168 ;  /* 0x009200a8b5007388 */ /* 0x000fe80000000400 */
[----:B------:R0:W-:Y:S04]  /*4dc0*/  STS.U16 [R181+0x9300], R169 ;  /* 0x009300a9b5007388 */ /* 0x0001e80000000400 */
[----:B------:R-:W-:Y:S04]  /*4dd0*/  STS.U16 [R180+0x8400], R5 ;  /* 0x00840005b4007388 */ /* 0x000fe80000000400 */
[----:B------:R-:W-:Y:S01]  /*4de0*/  STS.U16 [R180+0x8500], R4 ;  /* 0x00850004b4007388 */ /* 0x000fe20000000400 */
[----:B0-----:R-:W-:-:S03]  /*4df0*/  LOP3.LUT R181, R172, 0x30, RZ, 0x3c, !PT ;  /* 0x00000030acb57812 */ /* 0x001fc600078e3cff */
[----:B------:R-:W-:Y:S04]  /*4e00*/  STS.U16 [R180+0x9400], R171 ;  /* 0x009400abb4007388 */ /* 0x000fe80000000400 */
[----:B------:R0:W-:Y:S04]  /*4e10*/  STS.U16 [R180+0x9500], R177 ;  /* 0x009500b1b4007388 */ /* 0x0001e80000000400 */
[----:B------:R-:W-:Y:S04]  /*4e20*/  STS.U16 [R181+0x8600], R88 ;  /* 0x00860058b5007388 */ /* 0x000fe80000000400 */
[----:B------:R-:W-:Y:S01]  /*4e30*/  STS.U16 [R181+0x8700], R89 ;  /* 0x00870059b5007388 */ /* 0x000fe20000000400 */
[----:B0-----:R-:W-:-:S03]  /*4e40*/  LOP3.LUT R180, R172, 0x40, RZ, 0x3c, !PT ;  /* 0x00000040acb47812 */ /* 0x001fc600078e3cff */
[----:B---3--:R-:W-:Y:S04]  /*4e50*/  STS.U16 [R181+0x9600], R178 ;  /* 0x009600b2b5007388 */ /* 0x008fe80000000400 */
        /* <DEDUP_REMOVED lines=9> */
[----:B------:R-:W-:Y:S04]  /*4ef0*/  STS.U16 [R181+0x9a00], R85 ;  /* 0x009a0055b5007388 */ /* 0x000fe80000000400 */
[----:B----4-:R-:W-:Y:S04]  /*4f00*/  STS.U16 [R181+0x9b00], R87 ;  /* 0x009b0057b5007388 */ /* 0x010fe80000000400 */
        /* <DEDUP_REMOVED lines=8> */
[----:B------:R-:W-:Y:S06]  /*4f90*/  BAR.SYNC.DEFER_BLOCKING 0x0 ;  /* 0x0000000000007b1d */ /* 0x000fec0000010000 */
[----:B------:R-:W-:Y:S04]  /*4fa0*/  LDSM.16.MT88.4 R4, [R161] ;  /* 0x00000000a104783b */ /* 0x000fe80000004200 */
[----:B------:R-:W0:Y:S04]  /*4fb0*/  LDSM.16.M88.4 R184, [R160+0x8000] ;  /* 0x00800000a0b8783b */ /* 0x000e280000000200 */
[----:B------:R-:W-:Y:S04]  /*4fc0*/  LDSM.16.MT88.4 R180, [R161+0x800] ;  /* 0x00080000a1b4783b */ /* 0x000fe80000004200 */
[----:B------:R-:W1:Y:S04]  /*4fd0*/  LDSM.16.MT88.4 R92, [R188] ;  /* 0x00000000bc5c783b */ /* 0x000e680000004200 */
[----:B------:R-:W2:Y:S04]  /*4fe0*/  LDSM.16.MT88.4 R84, [R3] ;  /* 0x000000000354783b */ /* 0x000ea80000004200 */
[----:B------:R-:W3:Y:S04]  /*4ff0*/  LDSM.16.MT88.4 R192, [R2] ;  /* 0x0000000002c0783b */ /* 0x000ee80000004200 */
[----:B------:R-:W4:Y:S04]  /*5000*/  LDSM.16.MT88.4 R80, [R188+0x800] ;  /* 0x00080000bc50783b */ /* 0x000f280000004200 */
[----:B------:R-:W5:Y:S04]  /*5010*/  LDSM.16.MT88.4 R88, [R3+0x800] ;  /* 0x000800000358783b */ /* 0x000f680000004200 */
[----:B------:R-:W-:Y:S04]  /*5020*/  LDSM.16.MT88.4 R96, [R161+0x1000] ;  /* 0x00100000a160783b */ /* 0x000fe80000004200 */
[----:B------:R-:W-:Y:S01]  /*5030*/  LDSM.16.MT88.4 R208, [R2+0x1800] ;  /* 0x0018000002d0783b */ /* 0x000fe20000004200 */
[-C--:B0-----:R-:W-:Y:S08]  /*5040*/  HMMA.16816.F32 R4, R4, R184.reuse, RZ ;  /* 0x000000b80404723c */ /* 0x081ff000000018ff */
[----:B-1----:R-:W-:Y:S11]  /*5050*/  HMMA.16816.F32 R92, R92, R184, RZ ;  /* 0x000000b85c5c723c */ /* 0x002ff600000018ff */
[----:B------:R-:W-:Y:S05]  /*5060*/  @!UPT UIADD3 URZ, URZ, URZ, URZ ;  /* 0x0000003f3f3ff290 */ /* 0x000fea000fffe03f */
[----:B------:R-:W-:Y:S01]  /*5070*/  HMMA.16816.F32 R180, R180, R186, R4 ;  /* 0x000000bab4b4723c */ /* 0x000fe20000001804 */
[----:B------:R-:W0:Y:S07]  /*5080*/  LDSM.16.MT88.4 R4, [R2+0x800] ;  /* 0x000800000204783b */ /* 0x000e2e0000004200 */
[-C--:B--2---:R-:W-:Y:S08]  /*5090*/  HMMA.16816.F32 R84, R84, R184.reuse, RZ ;  /* 0x000000b85454723c */ /* 0x084ff000000018ff */
[----:B---3--:R-:W-:Y:S08]  /*50a0*/  HMMA.16816.F32 R192, R192, R184, RZ ;  /* 0x000000b8c0c0723c */ /* 0x008ff000000018ff */
[-C--:B----4-:R-:W-:Y:S01]  /*50b0*/  HMMA.16816.F32 R80, R80, R186.reuse, R92 ;  /* 0x000000ba5050723c */ /* 0x090fe2000000185c */
[----:B------:R-:W-:Y:S07]  /*50c0*/  LDSM.16.MT88.4 R92, [R188+0x1000] ;  /* 0x00100000bc5c783b */ /* 0x000fee0000004200 */
[-C--:B-----5:R-:W-:Y:S01]  /*50d0*/  HMMA.16816.F32 R88, R88, R186.reuse, R84 ;  /* 0x000000ba5858723c */ /* 0x0a0fe20000001854 */
[----:B------:R-:W1:Y:S07]  /*50e0*/  LDSM.16.M88.4 R84, [R9+0x8000] ;  /* 0x008000000954783b */ /* 0x000e6e0000000200 */
[----:B0-----:R-:W-:Y:S01]  /*50f0*/  HMMA.16816.F32 R184, R4, R186, R192 ;  /* 0x000000ba04b8723c */ /* 0x001fe200000018c0 */
[----:B------:R-:W0:Y:S04]  /*5100*/  LDSM.16.MT88.4 R4, [R3+0x1000] ;  /* 0x001000000304783b */ /* 0x000e280000004200 */
[----:B------:R-:W2:Y:S03]  /*5110*/  LDSM.16.MT88.4 R192, [R2+0x1000] ;  /* 0x0010000002c0783b */ /* 0x000ea60000004200 */
[-C--:B-1----:R-:W-:Y:S01]  /*5120*/  HMMA.16816.F32 R180, R96, R84.reuse, R180 ;  /* 0x0000005460b4723c */ /* 0x082fe200000018b4 */
[----:B------:R-:W1:Y:S07]  /*5130*/  LDSM.16.MT88.4 R96, [R161+0x1800] ;  /* 0x00180000a160783b */ /* 0x000e6e0000004200 */
[-C--:B0-----:R-:W-:Y:S01]  /*5140*/  HMMA.16816.F32 R88, R4, R84.reuse, R88 ;  /* 0x000000540458723c */ /* 0x081fe20000001858 */
[----:B------:R-:W0:Y:S07]  /*5150*/  LDSM.16.MT88.4 R4, [R3+0x1800] ;  /* 0x001800000304783b */ /* 0x000e2e0000004200 */
[-C--:B------:R-:W-:Y:S01]  /*5160*/  HMMA.16816.F32 R80, R92, R84.reuse, R80 ;  /* 0x000000545c50723c */ /* 0x080fe20000001850 */
[----:B------:R-:W3:Y:S07]  /*5170*/  LDSM.16.MT88.4 R92, [R188+0x1800] ;  /* 0x00180000bc5c783b */ /* 0x000eee0000004200 */
[----:B--2---:R-:W-:Y:S01]  /*5180*/  HMMA.16816.F32 R184, R192, R84, R184 ;  /* 0x00000054c0b8723c */ /* 0x004fe200000018b8 */
[----:B------:R-:W-:Y:S07]  /*5190*/  LDSM.16.M88.4 R192, [R160+0x8080] ;  /* 0x00808000a0c0783b */ /* 0x000fee0000000200 */
[-C--:B-1----:R-:W-:Y:S01]  /*51a0*/  HMMA.16816.F32 R180, R96, R86.reuse, R180 ;  /* 0x0000005660b4723c */ /* 0x082fe200000018b4 */
[----:B------:R-:W1:Y:S07]  /*51b0*/  LDSM.16.MT88.4 R96, [R161+0x2000] ;  /* 0x00200000a160783b */ /* 0x000e6e0000004200 */
[-C--:B0-----:R-:W-:Y:S01]  /*51c0*/  HMMA.16816.F32 R88, R4, R86.reuse, R88 ;  /* 0x000000560458723c */ /* 0x081fe20000001858 */
[----:B------:R-:W0:Y:S07]  /*51d0*/  LDSM.16.MT88.4 R4, [R3+0x2000] ;  /* 0x002000000304783b */ /* 0x000e2e0000004200 */
[-C--:B---3--:R-:W-:Y:S01]  /*51e0*/  HMMA.16816.F32 R80, R92, R86.reuse, R80 ;  /* 0x000000565c50723c */ /* 0x088fe20000001850 */
[----:B------:R-:W2:Y:S07]  /*51f0*/  LDSM.16.MT88.4 R92, [R188+0x2000] ;  /* 0x00200000bc5c783b */ /* 0x000eae0000004200 */
[----:B------:R-:W-:Y:S01]  /*5200*/  HMMA.16816.F32 R84, R208, R86, R184 ;  /* 0x00000056d054723c */ /* 0x000fe200000018b8 */
[----:B------:R-:W3:Y:S04]  /*5210*/  LDSM.16.MT88.4 R184, [R161+0x2800] ;  /* 0x00280000a1b8783b */ /* 0x000ee80000004200 */
[----:B------:R-:W-:Y:S03]  /*5220*/  LDSM.16.MT88.4 R208, [R2+0x3800] ;  /* 0x0038000002d0783b */ /* 0x000fe60000004200 */
[-C--:B-1----:R-:W-:Y:S01]  /*5230*/  HMMA.16816.F32 R180, R96, R192.reuse, R180 ;  /* 0x000000c060b4723c */ /* 0x082fe200000018b4 */
[----:B------:R-:W1:Y:S07]  /*5240*/  LDSM.16.MT88.4 R96, [R2+0x2000] ;  /* 0x002000000260783b */ /* 0x000e6e0000004200 */
[-C--:B0-----:R-:W-:Y:S01]  /*5250*/  HMMA.16816.F32 R88, R4, R192.reuse, R88 ;  /* 0x000000c00458723c */ /* 0x081fe20000001858 */
[----:B------:R-:W0:Y:S07]  /*5260*/  LDSM.16.MT88.4 R4, [R3+0x2800] ;  /* 0x002800000304783b */ /* 0x000e2e0000004200 */
[----:B--2---:R-:W-:Y:S01]  /*5270*/  HMMA.16816.F32 R80, R92, R192, R80 ;  /* 0x000000c05c50723c */ /* 0x004fe20000001850 */
[----:B------:R-:W2:Y:S07]  /*5280*/  LDSM.16.MT88.4 R92, [R188+0x2800] ;  /* 0x00280000bc5c783b */ /* 0x000eae0000004200 */
[----:B---3--:R-:W-:Y:S01]  /*5290*/  HMMA.16816.F32 R180, R184, R194, R180 ;  /* 0x000000c2b8b4723c */ /* 0x008fe200000018b4 */
[----:B------:R-:W-:Y:S07]  /*52a0*/  LDSM.16.M88.4 R184, [R9+0x8080] ;  /* 0x0080800009b8783b */ /* 0x000fee0000000200 */
[----:B-1----:R-:W-:Y:S01]  /*52b0*/  HMMA.16816.F32 R84, R96, R192, R84 ;  /* 0x000000c06054723c */ /* 0x002fe20000001854 */
[----:B------:R-:W1:Y:S07]  /*52c0*/  LDSM.16.MT88.4 R96, [R2+0x2800] ;  /* 0x002800000260783b */ /* 0x000e6e0000004200 */
[-C--:B0-----:R-:W-:Y:S01]  /*52d0*/  HMMA.16816.F32 R88, R4, R194.reuse, R88 ;  /* 0x000000c20458723c */ /* 0x081fe20000001858 */
[----:B------:R-:W0:Y:S07]  /*52e0*/  LDSM.16.MT88.4 R4, [R188+0x3000] ;  /* 0x00300000bc04783b */ /* 0x000e2e0000004200 */
[-C--:B--2---:R-:W-:Y:S01]  /*52f0*/  HMMA.16816.F32 R80, R92, R194.reuse, R80 ;  /* 0x000000c25c50723c */ /* 0x084fe20000001850 */
[----:B------:R-:W2:Y:S07]  /*5300*/  LDSM.16.MT88.4 R92, [R161+0x3000] ;  /* 0x00300000a15c783b */ /* 0x000eae0000004200 */
[----:B-1----:R-:W-:Y:S01]  /*5310*/  HMMA.16816.F32 R192, R96, R194, R84 ;  /* 0x000000c260c0723c */ /* 0x002fe20000001854 */
[----:B------:R-:W1:Y:S04]  /*5320*/  LDSM.16.MT88.4 R84, [R3+0x3000] ;  /* 0x003000000354783b */ /* 0x000e680000004200 */
[----:B------:R-:W3:Y:S11]  /*5330*/  LDSM.16.MT88.4 R96, [R2+0x3000] ;  /* 0x003000000260783b */ /* 0x000ef60000004200 */
[-C--:B0-----:R-:W-:Y:S01]  /*5340*/  HMMA.16816.F32 R80, R4, R184.reuse, R80 ;  /* 0x000000b80450723c */ /* 0x081fe20000001850 */
[----:B------:R-:W0:Y:S07]  /*5350*/  LDSM.16.MT88.4 R4, [R188+0x3800] ;  /* 0x00380000bc04783b */ /* 0x000e2e0000004200 */
[-C--:B--2---:R-:W-:Y:S01]  /*5360*/  HMMA.16816.F32 R180, R92, R184.reuse, R180 ;  /* 0x000000b85cb4723c */ /* 0x084fe200000018b4 */
[----:B------:R-:W2:Y:S07]  /*5370*/  LDSM.16.MT88.4 R92, [R161+0x3800] ;  /* 0x00380000a15c783b */ /* 0x000eae0000004200 */
[-C--:B-1----:R-:W-:Y:S01]  /*5380*/  HMMA.16816.F32 R88, R84, R184.reuse, R88 ;  /* 0x000000b85458723c */ /* 0x082fe20000001858 */
[----:B------:R-:W1:Y:S07]  /*5390*/  LDSM.16.MT88.4 R84, [R3+0x3800] ;  /* 0x003800000354783b */ /* 0x000e6e0000004200 */
[----:B---3--:R-:W-:Y:S01]  /*53a0*/  HMMA.16816.F32 R192, R96, R184, R192 ;  /* 0x000000b860c0723c */ /* 0x008fe200000018c0 */
[----:B------:R-:W-:Y:S07]  /*53b0*/  LDSM.16.MT88.4 R96, [R161+0x4000] ;  /* 0x00400000a160783b */ /* 0x000fee0000004200 */
[-C--:B0-----:R-:W-:Y:S01]  /*53c0*/  HMMA.16816.F32 R80, R4, R186.reuse, R80 ;  /* 0x000000ba0450723c */ /* 0x081fe20000001850 */
[----:B------:R-:W0:Y:S07]  /*53d0*/  LDSM.16.M88.4 R4, [R160+0x8100] ;  /* 0x00810000a004783b */ /* 0x000e2e0000000200 */
[-C--:B--2---:R-:W-:Y:S01]  /*53e0*/  HMMA.16816.F32 R180, R92, R186.reuse, R180 ;  /* 0x000000ba5cb4723c */ /* 0x084fe200000018b4 */
[----:B------:R-:W2:Y:S07]  /*53f0*/  LDSM.16.MT88.4 R92, [R3+0x4000] ;  /* 0x00400000035c783b */ /* 0x000eae0000004200 */
[----:B-1----:R-:W-:Y:S01]  /*5400*/  HMMA.16816.F32 R88, R84, R186, R88 ;  /* 0x000000ba5458723c */ /* 0x002fe20000001858 */
[----:B------:R-:W1:Y:S11]  /*5410*/  LDSM.16.MT88.4 R84, [R188+0x4000] ;  /* 0x00400000bc54783b */ /* 0x000e760000004200 */
[----:B------:R-:W-:Y:S04]  /*5420*/  @!UPT UIADD3 URZ, URZ, URZ, URZ ;  /* 0x0000003f3f3ff290 */ /* 0x000fe8000fffe03f */
[----:B0-----:R-:W-:Y:S01]  /*5430*/  HMMA.16816.F32 R96, R96, R4, R180 ;  /* 0x000000046060723c */ /* 0x001fe200000018b4 */
[----:B------:R-:W0:Y:S07]  /*5440*/  LDSM.16.MT88.4 R180, [R2+0x4000] ;  /* 0x0040000002b4783b */ /* 0x000e2e0000004200 */
[----:B------:R-:W-:Y:S01]  /*5450*/  HMMA.16816.F32 R192, R208, R186, R192 ;  /* 0x000000bad0c0723c */ /* 0x000fe200000018c0 */
[----:B------:R-:W3:Y:S04]  /*5460*/  LDSM.16.MT88.4 R184, [R161+0x4800] ;  /* 0x00480000a1b8783b */ /* 0x000ee80000004200 */
[----:B------:R-:W-:Y:S03]  /*5470*/  LDSM.16.MT88.4 R208, [R3+0x6000] ;  /* 0x0060000003d0783b */ /* 0x000fe60000004200 */
[-C--:B--2---:R-:W-:Y:S01]  /*5480*/  HMMA.16816.F32 R88, R92, R4.reuse, R88 ;  /* 0x000000045c58723c */ /* 0x084fe20000001858 */
[----:B------:R-:W2:Y:S07]  /*5490*/  LDSM.16.MT88.4 R92, [R188+0x4800] ;  /* 0x00480000bc5c783b */ /* 0x000eae0000004200 */
[-C--:B-1----:R-:W-:Y:S01]  /*54a0*/  HMMA.16816.F32 R80, R84, R4.reuse, R80 ;  /* 0x000000045450723c */ /* 0x082fe20000001850 */
[----:B------:R-:W1:Y:S07]  /*54b0*/  LDSM.16.MT88.4 R84, [R3+0x4800] ;  /* 0x004800000354783b */ /* 0x000e6e0000004200 */
[----:B0-----:R-:W-:Y:S01]  /*54c0*/  HMMA.16816.F32 R180, R180, R4, R192 ;  /* 0x00000004b4b4723c */ /* 0x001fe200000018c0 */
[----:B------:R-:W0:Y:S07]  /*54d0*/  LDSM.16.MT88.4 R192, [R2+0x4800] ;  /* 0x0048000002c0783b */ /* 0x000e2e0000004200 */
[-C--:B---3--:R-:W-:Y:S01]  /*54e0*/  HMMA.16816.F32 R96, R184, R6.reuse, R96 ;  /* 0x00000006b860723c */ /* 0x088fe20000001860 */
[----:B------:R-:W-:Y:S07]  /*54f0*/  LDSM.16.MT88.4 R184, [R161+0x5000] ;  /* 0x00500000a1b8783b */ /* 0x000fee0000004200 */
[-C--:B--2---:R-:W-:Y:S01]  /*5500*/  HMMA.16816.F32 R80, R92, R6.reuse, R80 ;  /* 0x000000065c50723c */ /* 0x084fe20000001850 */
[----:B------:R-:W-:Y:S07]  /*5510*/  LDSM.16.MT88.4 R92, [R188+0x5000] ;  /* 0x00500000bc5c783b */ /* 0x000fee0000004200 */
[-C--:B-1----:R-:W-:Y:S01]  /*5520*/  HMMA.16816.F32 R88, R84, R6.reuse, R88 ;  /* 0x000000065458723c */ /* 0x082fe20000001858 */
[----:B------:R-:W1:Y:S07]  /*5530*/  LDSM.16.M88.4 R84, [R9+0x8100] ;  /* 0x008100000954783b */ /* 0x000e6e0000000200 */
[----:B0-----:R-:W-:Y:S01]  /*5540*/  HMMA.16816.F32 R180, R192, R6, R180 ;  /* 0x00000006c0b4723c */ /* 0x001fe200000018b4 */
[----:B------:R-:W0:Y:S04]  /*5550*/  LDSM.16.MT88.4 R4, [R3+0x5000] ;  /* 0x005000000304783b */ /* 0x000e280000004200 */
[----:B------:R-:W2:Y:S03]  /*5560*/  LDSM.16.MT88.4 R192, [R2+0x5000] ;  /* 0x0050000002c0783b */ /* 0x000ea60000004200 */
[-C--:B-1----:R-:W-:Y:S01]  /*5570*/  HMMA.16816.F32 R96, R184, R84.reuse, R96 ;  /* 0x00000054b860723c */ /* 0x082fe20000001860 */
[----:B------:R-:W1:Y:S07]  /*5580*/  LDSM.16.MT88.4 R184, [R161+0x5800] ;  /* 0x00580000a1b8783b */ /* 0x000e6e0000004200 */
[-C--:B------:R-:W-:Y:S01]  /*5590*/  HMMA.16816.F32 R80, R92, R84.reuse, R80 ;  /* 0x000000545c50723c */ /* 0x080fe20000001850 */
[----:B------:R-:W3:Y:S07]  /*55a0*/  LDSM.16.MT88.4 R92, [R188+0x5800] ;  /* 0x00580000bc5c783b */ /* 0x000eee0000004200 */
[-C--:B0-----:R-:W-:Y:S01]  /*55b0*/  HMMA.16816.F32 R88, R4, R84.reuse, R88 ;  /* 0x000000540458723c */ /* 0x081fe20000001858 */
[----:B------:R-:W0:Y:S07]  /*55c0*/  LDSM.16.MT88.4 R4, [R3+0x5800] ;  /* 0x005800000304783b */ /* 0x000e2e0000004200 */
[----:B--2---:R-:W-:Y:S01]  /*55d0*/  HMMA.16816.F32 R180, R192, R84, R180 ;  /* 0x00000054c0b4723c */ /* 0x004fe200000018b4 */
[----:B------:R-:W2:Y:S07]  /*55e0*/  LDSM.16.MT88.4 R192, [R2+0x5800] ;  /* 0x0058000002c0783b */ /* 0x000eae0000004200 */
[-C--:B-1----:R-:W-:Y:S01]  /*55f0*/  HMMA.16816.F32 R96, R184, R86.reuse, R96 ;  /* 0x00000056b860723c */ /* 0x082fe20000001860 */
[----:B------:R-:W-:Y:S07]  /*5600*/  LDSM.16.MT88.4 R184, [R161+0x6000] ;  /* 0x00600000a1b8783b */ /* 0x000fee0000004200 */
[-C--:B---3--:R-:W-:Y:S01]  /*5610*/  HMMA.16816.F32 R80, R92, R86.reuse, R80 ;  /* 0x000000565c50723c */ /* 0x088fe20000001850 */
[----:B------:R-:W1:Y:S07]  /*5620*/  LDSM.16.M88.4 R92, [R160+0x8180] ;  /* 0x00818000a05c783b */ /* 0x000e6e0000000200 */
[-C--:B0-----:R-:W-:Y:S01]  /*5630*/  HMMA.16816.F32 R88, R4, R86.reuse, R88 ;  /* 0x000000560458723c */ /* 0x081fe20000001858 */
[----:B------:R-:W0:Y:S07]  /*5640*/  LDSM.16.MT88.4 R4, [R188+0x6000] ;  /* 0x00600000bc04783b */ /* 0x000e2e0000004200 */
[----:B--2---:R-:W-:Y:S01]  /*5650*/  HMMA.16816.F32 R180, R192, R86, R180 ;  /* 0x00000056c0b4723c */ /* 0x004fe200000018b4 */
[----:B------:R-:W2:Y:S04]  /*5660*/  LDSM.16.MT88.4 R84, [R2+0x6000] ;  /* 0x006000000254783b */ /* 0x000ea80000004200 */
[----:B------:R-:W3:Y:S03]  /*5670*/  LDSM.16.MT88.4 R192, [R161+0x6800] ;  /* 0x00680000a1c0783b */ /* 0x000ee60000004200 */
[-C--:B-1----:R-:W-:Y:S01]  /*5680*/  HMMA.16816.F32 R96, R184, R92.reuse, R96 ;  /* 0x0000005cb860723c */ /* 0x082fe20000001860 */
[----:B------:R-:W1:Y:S07]  /*5690*/  LDSM.16.MT88.4 R184, [R188+0x6800] ;  /* 0x00680000bcb8783b */ /* 0x000e6e0000004200 */
[-C--:B0-----:R-:W-:Y:S01]  /*56a0*/  HMMA.16816.F32 R4, R4, R92.reuse, R80 ;  /* 0x0000005c0404723c */ /* 0x081fe20000001850 */
[----:B------:R-:W0:Y:S07]  /*56b0*/  LDSM.16.MT88.4 R80, [R3+0x6800] ;  /* 0x006800000350783b */ /* 0x000e2e0000004200 */
[-C--:B--2---:R-:W-:Y:S01]  /*56c0*/  HMMA.16816.F32 R84, R84, R92.reuse, R180 ;  /* 0x0000005c5454723c */ /* 0x084fe200000018b4 */
[----:B------:R-:W2:Y:S07]  /*56d0*/  LDSM.16.MT88.4 R180, [R2+0x6800] ;  /* 0x0068000002b4783b */ /* 0x000eae0000004200 */
[----:B------:R-:W-:Y:S01]  /*56e0*/  HMMA.16816.F32 R88, R208, R92, R88 ;  /* 0x0000005cd058723c */ /* 0x000fe20000001858 */
[----:B------:R-:W4:Y:S04]  /*56f0*/  S2R R168, SR_CTAID.X ;  /* 0x0000000000a87919 */ /* 0x000f280000002500 */
[----:B------:R-:W-:Y:S03]  /*5700*/  LDSM.16.MT88.4 R208, [R3+0x7000] ;  /* 0x0070000003d0783b */ /* 0x000fe60000004200 */
[-C--:B---3--:R-:W-:Y:S01]  /*5710*/  HMMA.16816.F32 R96, R192, R94.reuse, R96 ;  /* 0x0000005ec060723c */ /* 0x088fe20000001860 */
[----:B------:R-:W-:Y:S07]  /*5720*/  LDSM.16.MT88.4 R192, [R188+0x7000] ;  /* 0x00700000bcc0783b */ /* 0x000fee0000004200 */
[-C--:B-1----:R-:W-:Y:S01]  /*5730*/  HMMA.16816.F32 R4, R184, R94.reuse, R4 ;  /* 0x0000005eb804723c */ /* 0x082fe20000001804 */
[----:B------:R-:W1:Y:S07]  /*5740*/  LDSM.16.M88.4 R184, [R9+0x8180] ;  /* 0x0081800009b8783b */ /* 0x000e6e0000000200 */
[-C--:B0-----:R-:W-:Y:S01]  /*5750*/  HMMA.16816.F32 R80, R80, R94.reuse, R88 ;  /* 0x0000005e5050723c */ /* 0x081fe20000001858 */
[----:B------:R-:W0:Y:S07]  /*5760*/  LDSM.16.MT88.4 R88, [R161+0x7000] ;  /* 0x00700000a158783b */ /* 0x000e2e0000004200 */
[----:B--2---:R-:W-:Y:S01]  /*5770*/  HMMA.16816.F32 R84, R180, R94, R84 ;  /* 0x0000005eb454723c */ /* 0x004fe20000001854 */
[----:B------:R2:W-:Y:S04]  /*5780*/  LDSM.16.MT88.4 R180, [R188+0x7800] ;  /* 0x00780000bcb4783b */ /* 0x0005e80000004200 */
[----:B------:R-:W3:Y:S04]  /*5790*/  LDSM.16.MT88.4 R92, [R2+0x7000] ;  /* 0x00700000025c783b */ /* 0x000ee80000004200 */
[----:B--2---:R-:W2:Y:S01]  /*57a0*/  S2R R188, SR_TID.X ;  /* 0x0000000000bc7919 */ /* 0x004ea20000002100 */
[----:B----4-:R-:W-:Y:S01]  /*57b0*/  SHF.L.U32 R168, R168, 0x6, RZ ;  /* 0x00000006a8a87819 */ /* 0x010fe200000006ff */
[----:B-1----:R-:W-:Y:S02]  /*57c0*/  HMMA.16816.F32 R4, R192, R184, R4 ;  /* 0x000000b8c004723c */ /* 0x002fe40000001804 */
[----:B------:R1:W-:Y:S01]  /*57d0*/  LDSM.16.MT88.4 R192, [R2+0x7800] ;  /* 0x0078000002c0783b */ /* 0x0003e20000004200 */
[----:B--2---:R-:W-:-:S05]  /*57e0*/  LOP3.LUT R188, R188, 0x1c, RZ, 0xc0, !PT ;  /* 0x0000001cbcbc7812 */ /* 0x004fca00078ec0ff */
[----:B0-----:R-:W-:Y:S01]  /*57f0*/  HMMA.16816.F32 R88, R88, R184, R96 ;  /* 0x000000b85858723c */ /* 0x001fe20000001860 */
[----:B------:R-:W0:Y:S01]  /*5800*/  LDSM.16.MT88.4 R96, [R161+0x7800] ;  /* 0x00780000a160783b */ /* 0x000e220000004200 */
[----:B-1----:R-:W-:Y:S02]  /*5810*/  IADD3 R2, P1, R225, UR4, RZ ;  /* 0x00000004e1027c10 */ /* 0x002fe4000ff3e0ff */
[----:B------:R-:W-:Y:S02]  /*5820*/  LEA.HI R168, R188, R168, RZ, 0x1e ;  /* 0x000000a8bca87211 */ /* 0x000fe400078ff0ff */
[----:B------:R-:W1:Y:S02]  /*5830*/  S2R R188, SR_TID.X ;  /* 0x0000000000bc7919 */ /* 0x000e640000002100 */
[CC--:B------:R-:W-:Y:S02]  /*5840*/  ISETP.GT.U32.AND P5, PT, R2.reuse, R168.reuse, PT ;  /* 0x000000a80200720c */ /* 0x0c0fe40003fa4070 */
[----:B------:R-:W-:-:S02]  /*5850*/  ISETP.GE.U32.AND P3, PT, R2, R168, PT ;  /* 0x000000a80200720c */ /* 0x000fc40003f66070 */
[----:B------:R-:W2:Y:S01]  /*5860*/  S2R R168, SR_CTAID.X ;  /* 0x0000000000a87919 */ /* 0x000ea20000002500 */
[-C--:B---3--:R-:W-:Y:S03]  /*5870*/  HMMA.16816.F32 R84, R92, R184.reuse, R84 ;  /* 0x000000b85c54723c */ /* 0x088fe60000001854 */
[----:B------:R-:W3:Y:S05]  /*5880*/  LDSM.16.MT88.4 R92, [R3+0x7800] ;  /* 0x00780000035c783b */ /* 0x000eea0000004200 */
[----:B------:R-:W-:Y:S01]  /*5890*/  HMMA.16816.F32 R80, R208, R184, R80 ;  /* 0x000000b8d050723c */ /* 0x000fe20000001850 */
[----:B------:R-:W4:Y:S04]  /*58a0*/  S2R R169, SR_CTAID.X ;  /* 0x0000000000a97919 */ /* 0x000f280000002500 */
[----:B------:R-:W-:Y:S01]  /*58b0*/  BAR.SYNC.DEFER_BLOCKING 0x0 ;  /* 0x0000000000007b1d */ /* 0x000fe20000010000 */
[----:B-1----:R-:W-:-:S02]  /*58c0*/  LOP3.LUT R188, R188, 0x1c, RZ, 0xc0, !PT ;  /* 0x0000001cbcbc7812 */ /* 0x002fc400078ec0ff */
[-C--:B------:R-:W-:Y:S03]  /*58d0*/  HMMA.16816.F32 R4, R180, R186.reuse, R4 ;  /* 0x000000bab404723c */ /* 0x080fe60000001804 */
[----:B------:R-:W1:Y:S01]  /*58e0*/  S2R R191, SR_TID.X ;  /* 0x0000000000bf7919 */ /* 0x000e620000002100 */
[----:B------:R-:W-:Y:S01]  /*58f0*/  LEA.HI R188, R188, 0x10, RZ, 0x1e ;  /* 0x00000010bcbc7811 */ /* 0x000fe200078ff0ff */
[----:B--2---:R-:W-:Y:S02]  /*5900*/  IMAD.SHL.U32 R168, R168, 0x40, RZ ;  /* 0x00000040a8a87824 */ /* 0x004fe400078e00ff */
[----:B------:R-:W2:Y:S02]  /*5910*/  LDL.64 R208, [R1+0x90] ;  /* 0x0000900001d07983 */ /* 0x000ea40000100a00 */
[----:B------:R-:W-:Y:S02]  /*5920*/  IMAD.IADD R168, R168, 0x1, R188 ;  /* 0x00000001a8a87824 */ /* 0x000fe400078e02bc */
[----:B------:R-:W5:Y:S01]  /*5930*/  S2R R188, SR_TID.X ;  /* 0x0000000000bc7919 */ /* 0x000f620000002100 */
[----:B0-----:R-:W-:Y:S02]  /*5940*/  HMMA.16816.F32 R88, R96, R186, R88 ;  /* 0x000000ba6058723c */ /* 0x001fe40000001858 */
[----:B------:R-:W-:-:S06]  /*5950*/  ISETP.GT.U32.AND P2, PT, R2, R168, PT ;  /* 0x000000a80200720c */ /* 0x000fcc0003f44070 */
[----:B---3--:R-:W-:Y:S07]  /*5960*/  HMMA.16816.F32 R80, R92, R186, R80 ;  /* 0x000000ba5c50723c */ /* 0x008fee0000001850 */
[----:B------:R-:W-:Y:S01]  /*5970*/  IMAD.X R92, RZ, RZ, UR5, P1 ;  /* 0x00000005ff5c7e24 */ /* 0x000fe200088e06ff */
[----:B-----5:R-:W-:-:S08]  /*5980*/  LOP3.LUT R188, R188, 0x1c, RZ, 0xc0, !PT ;  /* 0x0000001cbcbc7812 */ /* 0x020fd000078ec0ff */
[----:B------:R-:W-:Y:S01]  /*5990*/  FMUL R3, R88, c[0x0][0x188] ;  /* 0x0000620058037a20 */ /* 0x000fe20000400000 */
[----:B------:R-:W-:Y:S02]  /*59a0*/  ISETP.GT.U32.AND.EX P5, PT, R92, RZ, PT, P5 ;  /* 0x000000ff5c00720c */ /* 0x000fe40003fa4150 */
[----:B------:R-:W-:Y:S02]  /*59b0*/  LEA.HI R190, R188, 0x18, RZ, 0x1e ;  /* 0x00000018bcbe7811 */ /* 0x000fe400078ff0ff */
[----:B------:R-:W0:Y:S01]  /*59c0*/  S2R R188, SR_TID.X ;  /* 0x0000000000bc7919 */ /* 0x000e220000002100 */
[----:B------:R-:W-:Y:S02]  /*59d0*/  FSEL R3, R3, -INF , !P5 ;  /* 0xff80000003037808 */ /* 0x000fe40006800000 */
[----:B------:R-:W-:Y:S02]  /*59e0*/  ISETP.GE.U32.AND P5, PT, R2, R168, PT ;  /* 0x000000a80200720c */ /* 0x000fe40003fa6070 */
[----:B------:R-:W3:Y:S01]  /*59f0*/  S2R R168, SR_CTAID.X ;  /* 0x0000000000a87919 */ /* 0x000ee20000002500 */
[----:B----4-:R-:W-:-:S05]  /*5a00*/  IMAD.SHL.U32 R169, R169, 0x40, RZ ;  /* 0x00000040a9a97824 */ /* 0x010fca00078e00ff */
[----:B------:R-:W-:-:S04]  /*5a10*/  IADD3 R169, R169, R252, RZ ;  /* 0x000000fca9a97210 */ /* 0x000fc80007ffe0ff */
[----:B------:R-:W-:Y:S02]  /*5a20*/  ISETP.GT.U32.AND P4, PT, R2, R169, PT ;  /* 0x000000a90200720c */ /* 0x000fe40003f84070 */
[----:B0-----:R-:W-:-:S04]  /*5a30*/  LOP3.LUT R188, R188, 0x1c, RZ, 0xc0, !PT ;  /* 0x0000001cbcbc7812 */ /* 0x001fc800078ec0ff */
[----:B------:R-:W-:Y:S01]  /*5a40*/  LEA.HI R188, R188, 0x20, RZ, 0x1e ;  /* 0x00000020bcbc7811 */ /* 0x000fe200078ff0ff */
[----:B---3--:R-:W-:Y:S01]  /*5a50*/  IMAD.SHL.U32 R168, R168, 0x40, RZ ;  /* 0x00000040a8a87824 */ /* 0x008fe200078e00ff */
[----:B------:R-:W-:Y:S02]  /*5a60*/  ISETP.GE.U32.AND P1, PT, R2, R169, PT ;  /* 0x000000a90200720c */ /* 0x000fe40003f26070 */
[----:B------:R-:W0:Y:S02]  /*5a70*/  S2R R169, SR_CTAID.X ;  /* 0x0000000000a97919 */ /* 0x000e240000002500 */
[----:B------:R-:W-:Y:S02]  /*5a80*/  IADD3 R168, R168, R188, RZ ;  /* 0x000000bca8a87210 */ /* 0x000fe40007ffe0ff */
[----:B------:R-:W3:Y:S01]  /*5a90*/  S2R R188, SR_TID.X ;  /* 0x0000000000bc7919 */ /* 0x000ee20000002100 */
[----:B------:R-:W-:Y:S01]  /*5aa0*/  FMUL R89, R89, c[0x0][0x188] ;  /* 0x0000620059597a20 */ /* 0x000fe20000400000 */
[----:B------:R-:W-:Y:S01]  /*5ab0*/  ISETP.GE.U32.AND.EX P3, PT, R92, RZ, PT, P3 ;  /* 0x000000ff5c00720c */ /* 0x000fe20003f66130 */
[----:B------:R-:W-:Y:S01]  /*5ac0*/  FMUL R90, R90, c[0x0][0x188] ;  /* 0x000062005a5a7a20 */ /* 0x000fe20000400000 */
[C---:B------:R-:W-:Y:S01]  /*5ad0*/  ISETP.GT.U32.AND.EX P4, PT, R92.reuse, RZ, PT, P4 ;  /* 0x000000ff5c00720c */ /* 0x040fe20003f84140 */
[----:B------:R-:W-:Y:S01]  /*5ae0*/  FMUL R8, R91, c[0x0][0x188] ;  /* 0x000062005b087a20 */ /* 0x000fe20000400000 */
[----:B------:R-:W-:Y:S01]  /*5af0*/  ISETP.GE.U32.AND.EX P1, PT, R92, RZ, PT, P1 ;  /* 0x000000ff5c00720c */ /* 0x000fe20003f26110 */
[----:B------:R-:W-:Y:S01]  /*5b00*/  FMUL R9, R4, c[0x0][0x188] ;  /* 0x0000620004097a20 */ /* 0x000fe20000400000 */
[----:B------:R-:W-:-:S02]  /*5b10*/  ISETP.GT.U32.AND.EX P2, PT, R92, RZ, PT, P2 ;  /* 0x000000ff5c00720c */ /* 0x000fc40003f44120 */
[----:B------:R-:W-:Y:S02]  /*5b20*/  FSEL R91, R89, -INF , !P3 ;  /* 0xff800000595b7808 */ /* 0x000fe40005800000 */
[----:B------:R-:W-:Y:S02]  /*5b30*/  FSEL R4, R90, -INF , !P4 ;  /* 0xff8000005a047808 */ /* 0x000fe40006000000 */
[----:B0-----:R-:W-:Y:S02]  /*5b40*/  SHF.L.U32 R169, R169, 0x6, RZ ;  /* 0x00000006a9a97819 */ /* 0x001fe400000006ff */
[----:B---3--:R-:W-:-:S03]  /*5b50*/  LOP3.LUT R188, R188, 0x1c, RZ, 0xc0, !PT ;  /* 0x0000001cbcbc7812 */ /* 0x008fc600078ec0ff */
[----:B------:R-:W-:Y:S01]  /*5b60*/  IMAD.IADD R169, R169, 0x1, R190 ;  /* 0x00000001a9a97824 */ /* 0x000fe200078e02be */
[----:B------:R-:W-:Y:S02]  /*5b70*/  LEA.HI R190, R188, 0x28, RZ, 0x1e ;  /* 0x00000028bcbe7811 */ /* 0x000fe400078ff0ff */
[----:B------:R-:W0:Y:S01]  /*5b80*/  S2R R188, SR_TID.X ;  /* 0x0000000000bc7919 */ /* 0x000e220000002100 */
[----:B------:R-:W-:Y:S02]  /*5b90*/  FSEL R90, R8, -INF , !P1 ;  /* 0xff800000085a7808 */ /* 0x000fe40004800000 */
[----:B------:R-:W-:Y:S02]  /*5ba0*/  FSEL R89, R9, -INF , !P2 ;  /* 0xff80000009597808 */ /* 0x000fe40005000000 */
[CC--:B------:R-:W-:Y:S02]  /*5bb0*/  ISETP.GT.U32.AND P1, PT, R2.reuse, R168.reuse, PT ;  /* 0x000000a80200720c */ /* 0x0c0fe40003f24070 */
[----:B------:R-:W-:-:S02]  /*5bc0*/  ISETP.GE.U32.AND P2, PT, R2, R168, PT ;  /* 0x000000a80200720c */ /* 0x000fc40003f46070 */
[----:B------:R-:W3:Y:S01]  /*5bd0*/  S2R R168, SR_CTAID.X ;  /* 0x0000000000a87919 */ /* 0x000ee20000002500 */
[CC--:B------:R-:W-:Y:S02]  /*5be0*/  ISETP.GT.U32.AND P3, PT, R2.reuse, R169.reuse, PT ;  /* 0x000000a90200720c */ /* 0x0c0fe40003f64070 */
[----:B------:R-:W-:Y:S02]  /*5bf0*/  ISETP.GE.U32.AND P4, PT, R2, R169, PT ;  /* 0x000000a90200720c */ /* 0x000fe40003f86070 */
[----:B------:R-:W4:Y:S01]  /*5c00*/  S2R R169, SR_CTAID.X ;  /* 0x0000000000a97919 */ /* 0x000f220000002500 */
[----:B0-----:R-:W-:-:S04]  /*5c10*/  LOP3.LUT R188, R188, 0x1c, RZ, 0xc0, !PT ;  /* 0x0000001cbcbc7812 */ /* 0x001fc800078ec0ff */
[----:B------:R-:W-:Y:S02]  /*5c20*/  LEA.HI R188, R188, 0x30, RZ, 0x1e ;  /* 0x00000030bcbc7811 */ /* 0x000fe400078ff0ff */
[----:B---3--:R-:W-:Y:S01]  /*5c30*/  SHF.L.U32 R168, R168, 0x6, RZ ;  /* 0x00000006a8a87819 */ /* 0x008fe200000006ff */
[----:B------:R-:W0:Y:S04]  /*5c40*/  S2R R93, SR_CTAID.X ;  /* 0x00000000005d7919 */ /* 0x000e280000002500 */
[----:B------:R-:W-:Y:S02]  /*5c50*/  IMAD.IADD R168, R168, 0x1, R188 ;  /* 0x00000001a8a87824 */ /* 0x000fe400078e02bc */
[----:B------:R-:W3:Y:S01]  /*5c60*/  S2R R188, SR_TID.X ;  /* 0x0000000000bc7919 */ /* 0x000ee20000002100 */
[----:B------:R-:W-:Y:S01]  /*5c70*/  HMMA.16816.F32 R84, R192, R186, R84 ;  /* 0x000000bac054723c */ /* 0x000fe20000001854 */
[----:B----4-:R-:W-:Y:S01]  /*5c80*/  IMAD.SHL.U32 R169, R169, 0x40, RZ ;  /* 0x00000040a9a97824 */ /* 0x010fe200078e00ff */
[----:B------:R-:W-:Y:S01]  /*5c90*/  ISETP.GE.U32.AND.EX P5, PT, R92, RZ, PT, P5 ;  /* 0x000000ff5c00720c */ /* 0x000fe20003fa6150 */
[----:B------:R-:W-:-:S02]  /*5ca0*/  FMUL R5, R5, c[0x0][0x188] ;  /* 0x0000620005057a20 */ /* 0x000fc40000400000 */
[----:B------:R-:W-:Y:S01]  /*5cb0*/  IMAD.IADD R169, R169, 0x1, R190 ;  /* 0x00000001a9a97824 */ /* 0x000fe200078e02be */
[----:B------:R-:W-:Y:S01]  /*5cc0*/  ISETP.GT.U32.AND.EX P3, PT, R92, RZ, PT, P3 ;  /* 0x000000ff5c00720c */ /* 0x000fe20003f64130 */
[----:B------:R-:W-:Y:S01]  /*5cd0*/  FMUL R6, R6, c[0x0][0x188] ;  /* 0x0000620006067a20 */ /* 0x000fe20000400000 */
[----:B------:R-:W-:Y:S01]  /*5ce0*/  ISETP.GE.U32.AND.EX P4, PT, R92, RZ, PT, P4 ;  /* 0x000000ff5c00720c */ /* 0x000fe20003f86140 */
[----:B------:R-:W-:Y:S01]  /*5cf0*/  FMUL R7, R7, c[0x0][0x188] ;  /* 0x0000620007077a20 */ /* 0x000fe20000400000 */
[----:B------:R-:W-:Y:S02]  /*5d00*/  FSEL R5, R5, -INF , !P5 ;  /* 0xff80000005057808 */ /* 0x000fe40006800000 */
[----:B------:R-:W-:Y:S01]  /*5d10*/  ISETP.GT.U32.AND P5, PT, R2, R169, PT ;  /* 0x000000a90200720c */ /* 0x000fe20003fa4070 */
[----:B------:R-:W-:Y:S01]  /*5d20*/  FMUL R9, R81, c[0x0][0x188] ;  /* 0x0000620051097a20 */ /* 0x000fe20000400000 */
[----:B------:R-:W-:Y:S01]  /*5d30*/  FSEL R88, R6, -INF , !P3 ;  /* 0xff80000006587808 */ /* 0x000fe20005800000 */
[----:B0-----:R-:W-:Y:S01]  /*5d40*/  IMAD.SHL.U32 R93, R93, 0x40, RZ ;  /* 0x000000405d5d7824 */ /* 0x001fe200078e00ff */
[----:B---3--:R-:W-:Y:S01]  /*5d50*/  LOP3.LUT R188, R188, 0x1c, RZ, 0xc0, !PT ;  /* 0x0000001cbcbc7812 */ /* 0x008fe200078ec0ff */
[----:B------:R-:W-:Y:S01]  /*5d60*/  FMUL R8, R82, c[0x0][0x188] ;  /* 0x0000620052087a20 */ /* 0x000fe20000400000 */
[----:B------:R-:W-:-:S02]  /*5d70*/  FSEL R6, R7, -INF , !P4 ;  /* 0xff80000007067808 */ /* 0x000fc40006000000 */
[----:B------:R-:W-:Y:S01]  /*5d80*/  LEA.HI R188, R188, 0x38, RZ, 0x1e ;  /* 0x00000038bcbc7811 */ /* 0x000fe200078ff0ff */
[----:B------:R-:W-:Y:S01]  /*5d90*/  FMUL R7, R80, c[0x0][0x188] ;  /* 0x0000620050077a20 */ /* 0x000fe20000400000 */
[C---:B------:R-:W-:Y:S02]  /*5da0*/  ISETP.GE.U32.AND.EX P2, PT, R92.reuse, RZ, PT, P2 ;  /* 0x000000ff5c00720c */ /* 0x040fe40003f46120 */
[C---:B------:R-:W-:Y:S02]  /*5db0*/  ISETP.GT.U32.AND.EX P5, PT, R92.reuse, RZ, PT, P5 ;  /* 0x000000ff5c00720c */ /* 0x040fe40003fa4150 */
[----:B------:R-:W-:Y:S02]  /*5dc0*/  ISETP.GT.U32.AND.EX P1, PT, R92, RZ, PT, P1 ;  /* 0x000000ff5c00720c */ /* 0x000fe40003f24110 */
[----:B------:R-:W-:Y:S02]  /*5dd0*/  IADD3 R93, R93, R188, RZ ;  /* 0x000000bc5d5d7210 */ /* 0x000fe40007ffe0ff */
[----:B------:R-:W-:-:S02]  /*5de0*/  FSEL R9, R9, -INF , !P2 ;  /* 0xff80000009097808 */ /* 0x000fc40005000000 */
[----:B------:R-:W-:Y:S02]  /*5df0*/  FSEL R8, R8, -INF , !P5 ;  /* 0xff80000008087808 */ /* 0x000fe40006800000 */
[C---:B------:R-:W-:Y:S02]  /*5e00*/  ISETP.GE.U32.AND P3, PT, R2.reuse, R169, PT ;  /* 0x000000a90200720c */ /* 0x040fe40003f66070 */
[----:B------:R-:W-:Y:S02]  /*5e10*/  FSEL R7, R7, -INF , !P1 ;  /* 0xff80000007077808 */ /* 0x000fe40004800000 */
[CC--:B------:R-:W-:Y:S02]  /*5e20*/  ISETP.GT.U32.AND P2, PT, R2.reuse, R93.reuse, PT ;  /* 0x0000005d0200720c */ /* 0x0c0fe40003f44070 */
[C---:B------:R-:W-:Y:S02]  /*5e30*/  ISETP.GE.U32.AND P5, PT, R2.reuse, R93, PT ;  /* 0x0000005d0200720c */ /* 0x040fe40003fa6070 */
[----:B------:R-:W-:-:S02]  /*5e40*/  ISETP.GT.U32.AND P4, PT, R2, R168, PT ;  /* 0x000000a80200720c */ /* 0x000fc40003f84070 */
[----:B------:R-:W-:Y:S01]  /*5e50*/  ISETP.GE.U32.AND P1, PT, R2, R168, PT ;  /* 0x000000a80200720c */ /* 0x000fe20003f26070 */
[----:B------:R-:W-:Y:S01]  /*5e60*/  FMUL R83, R83, c[0x0][0x188] ;  /* 0x0000620053537a20 */ /* 0x000fe20000400000 */
[----:B------:R-:W-:Y:S01]  /*5e70*/  ISETP.GE.U32.AND.EX P3, PT, R92, RZ, PT, P3 ;  /* 0x000000ff5c00720c */ /* 0x000fe20003f66130 */
[----:B------:R-:W-:Y:S01]  /*5e80*/  FMUL R81, R86, c[0x0][0x188] ;  /* 0x0000620056517a20 */ /* 0x000fe20000400000 */
[C---:B------:R-:W-:Y:S01]  /*5e90*/  ISETP.GT.U32.AND.EX P2, PT, R92.reuse, RZ, PT, P2 ;  /* 0x000000ff5c00720c */ /* 0x040fe20003f44120 */
[----:B------:R-:W-:Y:S01]  /*5ea0*/  FMUL R80, R87, c[0x0][0x188] ;  /* 0x0000620057507a20 */ /* 0x000fe20000400000 */
[----:B------:R-:W-:Y:S01]  /*5eb0*/  ISETP.GE.U32.AND.EX P5, PT, R92, RZ, PT, P5 ;  /* 0x000000ff5c00720c */ /* 0x000fe20003fa6150 */
[----:B------:R-:W-:Y:S01]  /*5ec0*/  FMUL R2, R84, c[0x0][0x188] ;  /* 0x0000620054027a20 */ /* 0x000fe20000400000 */
[C---:B------:R-:W-:Y:S01]  /*5ed0*/  ISETP.GT.U32.AND.EX P4, PT, R92.reuse, RZ, PT, P4 ;  /* 0x000000ff5c00720c */ /* 0x040fe20003f84140 */
[----:B------:R-:W-:Y:S01]  /*5ee0*/  FMUL R82, R85, c[0x0][0x188] ;  /* 0x0000620055527a20 */ /* 0x000fe20000400000 */
[----:B------:R-:W-:-:S02]  /*5ef0*/  ISETP.GE.U32.AND.EX P1, PT, R92, RZ, PT, P1 ;  /* 0x000000ff5c00720c */ /* 0x000fc40003f26110 */
[----:B------:R-:W-:Y:S02]  /*5f00*/  FSEL R84, R83, -INF , !P3 ;  /* 0xff80000053547808 */ /* 0x000fe40005800000 */
[----:B------:R-:W-:Y:S02]  /*5f10*/  FSEL R81, R81, -INF , !P2 ;  /* 0xff80000051517808 */ /* 0x000fe40005000000 */
[----:B------:R-:W-:Y:S02]  /*5f20*/  FSEL R80, R80, -INF , !P5 ;  /* 0xff80000050507808 */ /* 0x000fe40006800000 */
[----:B------:R-:W-:Y:S02]  /*5f30*/  FMNMX R168, R3, R91, !PT ;  /* 0x0000005b03a87209 */ /* 0x000fe40007800000 */
[----:B------:R-:W-:Y:S02]  /*5f40*/  FSEL R83, R2, -INF , !P4 ;  /* 0xff80000002537808 */ /* 0x000fe40006000000 */
[----:B------:R-:W-:-:S02]  /*5f50*/  FSEL R82, R82, -INF , !P1 ;  /* 0xff80000052527808 */ /* 0x000fc40004800000 */
[----:B------:R-:W-:Y:S02]  /*5f60*/  FMNMX R169, R4, R90, !PT ;  /* 0x0000005a04a97209 */ /* 0x000fe40007800000 */
[----:B------:R-:W-:Y:S02]  /*5f70*/  FMNMX R98, R89, R5, !PT ;  /* 0x0000000559627209 */ /* 0x000fe40007800000 */
[----:B------:R-:W-:Y:S01]  /*5f80*/  FMNMX R97, R88, R6, !PT ;  /* 0x0000000658617209 */ /* 0x000fe20007800000 */
[----:B------:R-:W0:Y:S01]  /*5f90*/  SHFL.BFLY PT, R171, R168, 0x2, 0x1f ;  /* 0x0c401f00a8ab7f89 */ /* 0x000e2200000e0000 */
[----:B------:R-:W-:Y:S02]  /*5fa0*/  FMNMX R96, R7, R9, !PT ;  /* 0x0000000907607209 */ /* 0x000fe40007800000 */
[----:B------:R-:W-:Y:S01]  /*5fb0*/  FMNMX R93, R81, R80, !PT ;  /* 0x00000050515d7209 */ /* 0x000fe20007800000 */
[----:B------:R-:W3:Y:S01]  /*5fc0*/  SHFL.BFLY PT, R177, R169, 0x2, 0x1f ;  /* 0x0c401f00a9b17f89 */ /* 0x000ee200000e0000 */
[----:B------:R-:W-:-:S02]  /*5fd0*/  FMNMX R95, R8, R84, !PT ;  /* 0x00000054085f7209 */ /* 0x000fc40007800000 */
[----:B------:R-:W-:Y:S01]  /*5fe0*/  FMNMX R94, R83, R82, !PT ;  /* 0x00000052535e7209 */ /* 0x000fe20007800000 */
[----:B------:R-:W4:Y:S04]  /*5ff0*/  SHFL.BFLY PT, R99, R98, 0x2, 0x1f ;  /* 0x0c401f0062637f89 */ /* 0x000f2800000e0000 */
[----:B------:R-:W5:Y:S04]  /*6000*/  SHFL.BFLY PT, R86, R97, 0x2, 0x1f ;  /* 0x0c401f0061567f89 */ /* 0x000f6800000e0000 */
[----:B------:R-:W1:Y:S04]  /*6010*/  SHFL.BFLY PT, R87, R96, 0x2, 0x1f ;  /* 0x0c401f0060577f89 */ /* 0x000e6800000e0000 */
[----:B------:R-:W1:Y:S04]  /*6020*/  SHFL.BFLY PT, R85, R93, 0x2, 0x1f ;  /* 0x0c401f005d557f89 */ /* 0x000e6800000e0000 */
[----:B------:R-:W1:Y:S04]  /*6030*/  SHFL.BFLY PT, R92, R95, 0x2, 0x1f ;  /* 0x0c401f005f5c7f89 */ /* 0x000e6800000e0000 */
[----:B------:R-:W1:Y:S01]  /*6040*/  SHFL.BFLY PT, R2, R94, 0x2, 0x1f ;  /* 0x0c401f005e027f89 */ /* 0x000e6200000e0000 */
[----:B0-----:R-:W-:-:S02]  /*6050*/  FMNMX R171, R168, R171, !PT ;  /* 0x000000aba8ab7209 */ /* 0x001fc40007800000 */
[----:B---3--:R-:W-:Y:S02]  /*6060*/  FMNMX R177, R169, R177, !PT ;  /* 0x000000b1a9b17209 */ /* 0x008fe40007800000 */
[----:B----4-:R-:W-:Y:S02]  /*6070*/  FMNMX R99, R98, R99, !PT ;  /* 0x0000006362637209 */ /* 0x010fe40007800000 */
[----:B-----5:R-:W-:Y:S02]  /*6080*/  FMNMX R86, R97, R86, !PT ;  /* 0x0000005661567209 */ /* 0x020fe40007800000 */
[----:B-1----:R-:W-:Y:S02]  /*6090*/  FMNMX R87, R96, R87, !PT ;  /* 0x0000005760577209 */ /* 0x002fe40007800000 */
[----:B------:R-:W-:Y:S02]  /*60a0*/  FMNMX R85, R93, R85, !PT ;  /* 0x000000555d557209 */ /* 0x000fe40007800000 */
[----:B------:R-:W0:Y:S01]  /*60b0*/  SHFL.BFLY PT, R93, R171, 0x1, 0x1f ;  /* 0x0c201f00ab5d7f89 */ /* 0x000e2200000e0000 */
[----:B------:R-:W-:-:S03]  /*60c0*/  FMNMX R92, R95, R92, !PT ;  /* 0x0000005c5f5c7209 */ /* 0x000fc60007800000 */
[----:B------:R-:W1:Y:S01]  /*60d0*/  SHFL.BFLY PT, R95, R99, 0x1, 0x1f ;  /* 0x0c201f00635f7f89 */ /* 0x000e6200000e0000 */
[----:B------:R-:W-:-:S03]  /*60e0*/  FMNMX R2, R94, R2, !PT ;  /* 0x000000025e027209 */ /* 0x000fc60007800000 */
[----:B------:R-:W3:Y:S04]  /*60f0*/  SHFL.BFLY PT, R94, R177, 0x1, 0x1f ;  /* 0x0c201f00b15e7f89 */ /* 0x000ee800000e0000 */
[----:B------:R-:W4:Y:S04]  /*6100*/  SHFL.BFLY PT, R96, R86, 0x1, 0x1f ;  /* 0x0c201f0056607f89 */ /* 0x000f2800000e0000 */
[----:B------:R-:W5:Y:S04]  /*6110*/  SHFL.BFLY PT, R97, R87, 0x1, 0x1f ;  /* 0x0c201f0057617f89 */ /* 0x000f6800000e0000 */
[----:B------:R-:W2:Y:S04]  /*6120*/  SHFL.BFLY PT, R98, R92, 0x1, 0x1f ;  /* 0x0c201f005c627f89 */ /* 0x000ea800000e0000 */
[----:B------:R-:W2:Y:S04]  /*6130*/  SHFL.BFLY PT, R168, R2, 0x1, 0x1f ;  /* 0x0c201f0002a87f89 */ /* 0x000ea800000e0000 */
[----:B------:R-:W2:Y:S01]  /*6140*/  SHFL.BFLY PT, R169, R85, 0x1, 0x1f ;  /* 0x0c201f0055a97f89 */ /* 0x000ea200000e0000 */
[----:B0-----:R-:W-:-:S02]  /*6150*/  FMNMX R93, R171, R93, !PT ;  /* 0x0000005dab5d7209 */ /* 0x001fc40007800000 */
[----:B-1----:R-:W-:Y:S02]  /*6160*/  FMNMX R95, R99, R95, !PT ;  /* 0x0000005f635f7209 */ /* 0x002fe40007800000 */
[----:B---3--:R-:W-:Y:S01]  /*6170*/  FMNMX R94, R177, R94, !PT ;  /* 0x0000005eb15e7209 */ /* 0x008fe20007800000 */
[----:B------:R-:W-:Y:S01]  /*6180*/  @P0 STS [R224+0x8000], R93 ;  /* 0x0080005de0000388 */ /* 0x000fe20000000800 */
[----:B----4-:R-:W-:-:S03]  /*6190*/  FMNMX R96, R86, R96, !PT ;  /* 0x0000006056607209 */ /* 0x010fc60007800000 */
[----:B------:R-:W-:Y:S01]  /*61a0*/  @P0 STS [R223+0x8000], R94 ;  /* 0x0080005edf000388 */ /* 0x000fe20000000800 */
[----:B-----5:R-:W-:-:S03]  /*61b0*/  FMNMX R97, R87, R97, !PT ;  /* 0x0000006157617209 */ /* 0x020fc60007800000 */
[----:B------:R-:W-:Y:S01]  /*61c0*/  @P0 STS [R222+0x8000], R95 ;  /* 0x0080005fde000388 */ /* 0x000fe20000000800 */
[----:B--2---:R-:W-:-:S03]  /*61d0*/  FMNMX R98, R92, R98, !PT ;  /* 0x000000625c627209 */ /* 0x004fc60007800000 */
[----:B------:R-:W0:Y:S01]  /*61e0*/  S2R R190, SR_TID.X ;  /* 0x0000000000be7919 */ /* 0x000e220000002100 */
[----:B------:R-:W-:-:S03]  /*61f0*/  FMNMX R168, R2, R168, !PT ;  /* 0x000000a802a87209 */ /* 0x000fc60007800000 */
[----:B------:R-:W-:Y:S01]  /*6200*/  @P0 STS [R221+0x8000], R96 ;  /* 0x00800060dd000388 */ /* 0x000fe20000000800 */
[----:B------:R-:W-:-:S03]  /*6210*/  FMNMX R169, R85, R169, !PT ;  /* 0x000000a955a97209 */ /* 0x000fc60007800000 */
[----:B------:R1:W-:Y:S04]  /*6220*/  @P0 STS [R220+0x8000], R97 ;  /* 0x00800061dc000388 */ /* 0x0003e80000000800 */
[----:B------:R-:W-:Y:S04]  /*6230*/  @P0 STS [R219+0x8000], R98 ;  /* 0x00800062db000388 */ /* 0x000fe80000000800 */
[----:B------:R-:W-:Y:S04]  /*6240*/  @P0 STS [R218+0x8000], R168 ;  /* 0x008000a8da000388 */ /* 0x000fe80000000800 */
[----:B------:R2:W-:Y:S01]  /*6250*/  @P0 STS [R217+0x8000], R169 ;  /* 0x008000a9d9000388 */ /* 0x0005e20000000800 */
[----:B0-----:R-:W-:-:S03]  /*6260*/  LOP3.LUT R193, R190, 0x7f, RZ, 0xc0, !PT ;  /* 0x0000007fbec17812 */ /* 0x001fc600078ec0ff */
[----:B------:R-:W-:Y:S01]  /*6270*/  BAR.SYNC.DEFER_BLOCKING 0x0 ;  /* 0x0000000000007b1d */ /* 0x000fe20000010000 */
[----:B------:R-:W-:Y:S02]  /*6280*/  LOP3.LUT R191, R191, 0x1c, RZ, 0xc0, !PT ;  /* 0x0000001cbfbf7812 */ /* 0x000fe400078ec0ff */
[----:B------:R-:W-:-:S03]  /*6290*/  LOP3.LUT R188, R190, 0x1c, RZ, 0xc0, !PT ;  /* 0x0000001cbebc7812 */ /* 0x000fc600078ec0ff */
[----:B-1----:R-:W3:Y:S04]  /*62a0*/  LDL.64 R96, [R1+0x68] ;  /* 0x0000680001607983 */ /* 0x002ee80000100a00 */
[----:B--2---:R-:W2:Y:S04]  /*62b0*/  LDL.64 R168, [R1+0x78] ;  /* 0x0000780001a87983 */ /* 0x004ea80000100a00 */
[----:B------:R-:W4:Y:S04]  /*62c0*/  LDL.64 R98, [R1+0x70] ;  /* 0x0000700001627983 */ /* 0x000f280000100a00 */
[----:B------:R-:W0:Y:S01]  /*62d0*/  LDS R2, [R193.X4+0x8000] ;  /* 0x00800000c1027984 */ /* 0x000e220000004800 */
[----:B------:R-:W-:-:S02]  /*62e0*/  LEA.HI R179, R191, 0x10, RZ, 0x1e ;  /* 0x00000010bfb37811 */ /* 0x000fc400078ff0ff */
[----:B------:R-:W-:Y:S01]  /*62f0*/  LEA.HI R178, R191, 0x18, RZ, 0x1e ;  /* 0x00000018bfb27811 */ /* 0x000fe200078ff0ff */
[----:B0-----:R-:W0:Y:S04]  /*6300*/  SHFL.BFLY PT, R85, R2, 0x1, 0x1f ;  /* 0x0c201f0002557f89 */ /* 0x001e2800000e0000 */
[----:B------:R-:W1:Y:S01]  /*6310*/  S2R R191, SR_TID.X ;  /* 0x0000000000bf7919 */ /* 0x000e620000002100 */
[----:B0-----:R-:W-:-:S05]  /*6320*/  FMNMX R85, R2, R85, !PT ;  /* 0x0000005502557209 */ /* 0x001fca0007800000 */
[----:B------:R-:W-:Y:S04]  /*6330*/  @!P6 STS [R193.X4+0x8000], R85 ;  /* 0x00800055c100e388 */ /* 0x000fe80000004800 */
[----:B------:R-:W-:Y:S01]  /*6340*/  BAR.SYNC.DEFER_BLOCKING 0x0 ;  /* 0x0000000000007b1d */ /* 0x000fe20000010000 */
[----:B------:R-:W-:Y:S01]  /*6350*/  IMAD.SHL.U32 R192, R188, 0x2, RZ ;  /* 0x00000002bcc07824 */ /* 0x000fe200078e00ff */
[----:B-1----:R-:W-:-:S04]  /*6360*/  LOP3.LUT R196, R191, 0x1c, RZ, 0xc0, !PT ;  /* 0x0000001cbfc47812 */ /* 0x002fc800078ec0ff */
[----:B------:R-:W0:Y:S04]  /*6370*/  LDS R2, [R192+0x8000] ;  /* 0x00800000c0027984 */ /* 0x000e280000000800 */
[----:B------:R-:W1:Y:S04]  /*6380*/  LDS R87, [R252.X8+0x8000] ;  /* 0x00800000fc577984 */ /* 0x000e680000008800 */
[----:B------:R5:W-:Y:S04]  /*6390*/  LDS R85, [R178.X8+0x8000] ;  /* 0x00800000b2557984 */ /* 0x000be80000008800 */
[----:B------:R-:W1:Y:S01]  /*63a0*/  LDS R86, [R179.X8+0x8000] ;  /* 0x00800000b3567984 */ /* 0x000e620000008800 */
[----:B-----5:R-:W-:-:S03]  /*63b0*/  LEA.HI R178, R196, 0x20, RZ, 0x1e ;  /* 0x00000020c4b27811 */ /* 0x020fc600078ff0ff */
[----:B------:R-:W5:Y:S01]  /*63c0*/  LDL.64 R196, [R1+0x80] ;  /* 0x0000800001c47983 */ /* 0x000f620000100a00 */
[----:B------:R-:W-:Y:S02]  /*63d0*/  LOP3.LUT R191, R191, 0x1c, RZ, 0xc0, !PT ;  /* 0x0000001cbfbf7812 */ /* 0x000fe400078ec0ff */
[----:B0-----:R-:W-:-:S05]  /*63e0*/  FMNMX R2, R2, R170, !PT ;  /* 0x000000aa02027209 */ /* 0x001fca0007800000 */
[--C-:B------:R-:W-:Y:S02]  /*63f0*/  FADD R92, R91, -R2.reuse ;  /* 0x800000025b5c7221 */ /* 0x100fe40000000000 */
[----:B------:R0:W0:Y:S01]  /*6400*/  LDS R91, [R178.X8+0x8000] ;  /* 0x00800000b25b7984 */ /* 0x0000220000008800 */
[----:B------:R-:W-:Y:S01]  /*6410*/  FADD R195, R3, -R2 ;  /* 0x8000000203c37221 */ /* 0x000fe20000000000 */
[----:B-1----:R-:W-:Y:S02]  /*6420*/  FMNMX R3, R87, R201, !PT ;  /* 0x000000c957037209 */ /* 0x002fe40007800000 */
[----:B0-----:R-:W-:Y:S01]  /*6430*/  LEA.HI R178, R191, 0x28, RZ, 0x1e ;  /* 0x00000028bfb27811 */ /* 0x001fe200078ff0ff */
[----:B------:R-:W-:Y:S02]  /*6440*/  FMUL R177, R92, 1.4426950216293334961 ;  /* 0x3fb8aa3b5cb17820 */ /* 0x000fe40000400000 */
[----:B------:R-:W-:Y:S02]  /*6450*/  FADD R92, R4, -R3 ;  /* 0x80000003045c7221 */ /* 0x000fe40000000000 */
[----:B------:R0:W1:Y:S01]  /*6460*/  LDS R87, [R178.X8+0x8000] ;  /* 0x00800000b2577984 */ /* 0x0000620000008800 */
[----:B------:R-:W-:-:S02]  /*6470*/  FMNMX R4, R86, R200, !PT ;  /* 0x000000c856047209 */ /* 0x000fc40007800000 */
[----:B------:R-:W-:-:S03]  /*6480*/  LOP3.LUT R191, R190, 0x1c, RZ, 0xc0, !PT ;  /* 0x0000001cbebf7812 */ /* 0x000fc600078ec0ff */
[--C-:B------:R-:W-:Y:S01]  /*6490*/  FADD R89, R89, -R4.reuse ;  /* 0x8000000459597221 */ /* 0x100fe20000000000 */
[----:B------:R-:W-:Y:S02]  /*64a0*/  LEA.HI R93, R191, 0x30, RZ, 0x1e ;  /* 0x00000030bf5d7811 */ /* 0x000fe400078ff0ff */
[----:B------:R-:W-:Y:S01]  /*64b0*/  LEA.HI R211, R188, 0x38, RZ, 0x1e ;  /* 0x00000038bcd37811 */ /* 0x000fe200078ff0ff */
[----:B------:R-:W-:Y:S02]  /*64c0*/  FMUL R191, R89, 1.4426950216293334961 ;  /* 0x3fb8aa3b59bf7820 */ /* 0x000fe40000400000 */
[----:B------:R-:W-:Y:S01]  /*64d0*/  FADD R89, R5, -R4 ;  /* 0x8000000405597221 */ /* 0x000fe20000000000 */
[----:B------:R-:W-:Y:S01]  /*64e0*/  LDS R86, [R93.X8+0x8000] ;  /* 0x008000005d567984 */ /* 0x000fe20000008800 */
[----:B------:R-:W-:-:S03]  /*64f0*/  FMNMX R5, R85, R199, !PT ;  /* 0x000000c755057209 */ /* 0x000fc60007800000 */
[----:B------:R-:W1:Y:S02]  /*6500*/  LDS R85, [R211.X8+0x8000] ;  /* 0x00800000d3557984 */ /* 0x000e640000008800 */
[--C-:B0-----:R-:W-:Y:S02]  /*6510*/  FADD R178, R88, -R5.reuse ;  /* 0x8000000558b27221 */ /* 0x101fe40000000000 */
[----:B------:R-:W-:Y:S01]  /*6520*/  FADD R88, R6, -R5 ;  /* 0x8000000506587221 */ /* 0x000fe20000000000 */
[----:B------:R-:W-:-:S03]  /*6530*/  FMNMX R6, R91, R189, !PT ;  /* 0x000000bd5b067209 */ /* 0x000fc60007800000 */
[----:B------:R-:W-:Y:S02]  /*6540*/  FMUL R179, R88, 1.4426950216293334961 ;  /* 0x3fb8aa3b58b37820 */ /* 0x000fe40000400000 */
[--C-:B------:R-:W-:Y:S02]  /*6550*/  FADD R88, R7, -R6.reuse ;  /* 0x8000000607587221 */ /* 0x100fe40000000000 */
[----:B------:R-:W-:Y:S01]  /*6560*/  FADD R9, R9, -R6 ;  /* 0x8000000609097221 */ /* 0x000fe20000000000 */
[----:B-1----:R-:W-:-:S05]  /*6570*/  FMNMX R7, R87, R11, !PT ;  /* 0x0000000b57077209 */ /* 0x002fca0007800000 */
[----:B------:R-:W-:Y:S02]  /*6580*/  FADD R8, R8, -R7 ;  /* 0x8000000708087221 */ /* 0x000fe40000000000 */
[----:B------:R-:W-:Y:S02]  /*6590*/  FMUL R9, R9, 1.4426950216293334961 ;  /* 0x3fb8aa3b09097820 */ /* 0x000fe40000400000 */
[----:B------:R-:W-:Y:S02]  /*65a0*/  FMUL R8, R8, 1.4426950216293334961 ;  /* 0x3fb8aa3b08087820 */ /* 0x000fe40000400000 */
[----:B------:R0:W-:Y:S01]  /*65b0*/  MUFU.EX2 R181, R9 ;  /* 0x0000000900b57308 */ /* 0x0001e20000000800 */
[----:B------:R-:W-:Y:S02]  /*65c0*/  FADD R90, R90, -R3 ;  /* 0x800000035a5a7221 */ /* 0x000fe40000000000 */
[----:B------:R-:W-:-:S05]  /*65d0*/  FMUL R195, R195, 1.4426950216293334961 ;  /* 0x3fb8aa3bc3c37820 */ /* 0x000fca0000400000 */
[----:B------:R1:W-:Y:S01]  /*65e0*/  MUFU.EX2 R182, R8 ;  /* 0x0000000800b67308 */ /* 0x0003e20000000800 */
[----:B0-----:R-:W-:Y:S01]  /*65f0*/  FMNMX R9, R85, R10, !PT ;  /* 0x0000000a55097209 */ /* 0x001fe20007800000 */
[----:B------:R-:W-:Y:S02]  /*6600*/  FADD R84, R84, -R7 ;  /* 0x8000000754547221 */ /* 0x000fe40000000000 */
[----:B------:R-:W-:Y:S01]  /*6610*/  FMUL R92, R92, 1.4426950216293334961 ;  /* 0x3fb8aa3b5c5c7820 */ /* 0x000fe20000400000 */
[----:B-1----:R-:W-:Y:S01]  /*6620*/  FMNMX R8, R86, R176, !PT ;  /* 0x000000b056087209 */ /* 0x002fe20007800000 */
[----:B------:R-:W-:Y:S02]  /*6630*/  FMUL R90, R90, 1.4426950216293334961 ;  /* 0x3fb8aa3b5a5a7820 */ /* 0x000fe40000400000 */
[----:B------:R-:W-:Y:S02]  /*6640*/  FMUL R178, R178, 1.4426950216293334961 ;  /* 0x3fb8aa3bb2b27820 */ /* 0x000fe40000400000 */
[----:B------:R-:W-:-:S02]  /*6650*/  FADD R83, R83, -R8 ;  /* 0x8000000853537221 */ /* 0x000fc40000000000 */
[----:B------:R-:W-:Y:S02]  /*6660*/  FADD R82, R82, -R8 ;  /* 0x8000000852527221 */ /* 0x000fe40000000000 */
[----:B------:R-:W-:Y:S02]  /*6670*/  FMUL R89, R89, 1.4426950216293334961 ;  /* 0x3fb8aa3b59597820 */ /* 0x000fe40000400000 */
[--C-:B------:R-:W-:Y:S02]  /*6680*/  FADD R81, R81, -R9.reuse ;  /* 0x8000000951517221 */ /* 0x100fe40000000000 */
[----:B------:R-:W-:Y:S01]  /*6690*/  FADD R80, R80, -R9 ;  /* 0x8000000950507221 */ /* 0x000fe20000000000 */
[----:B------:R-:W-:Y:S01]  /*66a0*/  MUFU.EX2 R195, R195 ;  /* 0x000000c300c37308 */ /* 0x000fe20000000800 */
[----:B------:R-:W-:Y:S02]  /*66b0*/  FMUL R88, R88, 1.4426950216293334961 ;  /* 0x3fb8aa3b58587820 */ /* 0x000fe40000400000 */
[----:B------:R-:W-:-:S02]  /*66c0*/  FMUL R84, R84, 1.4426950216293334961 ;  /* 0x3fb8aa3b54547820 */ /* 0x000fc40000400000 */
[----:B------:R-:W-:Y:S02]  /*66d0*/  FMUL R83, R83, 1.4426950216293334961 ;  /* 0x3fb8aa3b53537820 */ /* 0x000fe40000400000 */
[----:B------:R-:W-:Y:S01]  /*66e0*/  FMUL R82, R82, 1.4426950216293334961 ;  /* 0x3fb8aa3b52527820 */ /* 0x000fe20000400000 */
[----:B------:R-:W0:Y:S01]  /*66f0*/  MUFU.EX2 R177, R177 ;  /* 0x000000b100b17308 */ /* 0x000e220000000800 */
[----:B------:R-:W-:Y:S02]  /*6700*/  FMUL R81, R81, 1.4426950216293334961 ;  /* 0x3fb8aa3b51517820 */ /* 0x000fe40000400000 */
[----:B------:R-:W-:-:S05]  /*6710*/  FMUL R80, R80, 1.4426950216293334961 ;  /* 0x3fb8aa3b50507820 */ /* 0x000fca0000400000 */
[----:B------:R0:W-:Y:S08]  /*6720*/  MUFU.EX2 R194, R92 ;  /* 0x0000005c00c27308 */ /* 0x0001f00000000800 */
[----:B------:R-:W1:Y:S08]  /*6730*/  MUFU.EX2 R190, R90 ;  /* 0x0000005a00be7308 */ /* 0x000e700000000800 */
[----:B------:R-:W-:Y:S08]  /*6740*/  MUFU.EX2 R191, R191 ;  /* 0x000000bf00bf7308 */ /* 0x000ff00000000800 */
[----:B------:R-:W0:Y:S08]  /*6750*/  MUFU.EX2 R188, R89 ;  /* 0x0000005900bc7308 */ /* 0x000e300000000800 */
[----:B------:R-:W-:Y:S08]  /*6760*/  MUFU.EX2 R178, R178 ;  /* 0x000000b200b27308 */ /* 0x000ff00000000800 */
[----:B------:R-:W0:Y:S08]  /*6770*/  MUFU.EX2 R179, R179 ;  /* 0x000000b300b37308 */ /* 0x000e300000000800 */
[----:B------:R-:W0:Y:S08]  /*6780*/  MUFU.EX2 R180, R88 ;  /* 0x0000005800b47308 */ /* 0x000e300000000800 */
[----:B------:R-:W0:Y:S08]  /*6790*/  MUFU.EX2 R183, R84 ;  /* 0x0000005400b77308 */ /* 0x000e300000000800 */
[----:B------:R-:W-:Y:S08]  /*67a0*/  MUFU.EX2 R184, R83 ;  /* 0x0000005300b87308 */ /* 0x000ff00000000800 */
[----:B------:R-:W0:Y:S08]  /*67b0*/  MUFU.EX2 R185, R82 ;  /* 0x0000005200b97308 */ /* 0x000e300000000800 */
[----:B------:R-:W-:Y:S08]  /*67c0*/  MUFU.EX2 R186, R81 ;  /* 0x0000005100ba7308 */ /* 0x000ff00000000800 */
[----:B------:R-:W2:Y:S01]  /*67d0*/  MUFU.EX2 R187, R80 ;  /* 0x0000005000bb7308 */ /* 0x000ea20000000800 */
[----:B0-----:R-:W-:-:S02]  /*67e0*/  FADD R92, R195, R177 ;  /* 0x000000b1c35c7221 */ /* 0x001fc40000000000 */
[----:B-1----:R-:W-:Y:S02]  /*67f0*/  FADD R93, R194, R190 ;  /* 0x000000bec25d7221 */ /* 0x002fe40000000000 */
[----:B------:R-:W-:Y:S02]  /*6800*/  FADD R90, R191, R188 ;  /* 0x000000bcbf5a7221 */ /* 0x000fe40000000000 */
[----:B------:R-:W-:Y:S01]  /*6810*/  FADD R89, R178, R179 ;  /* 0x000000b3b2597221 */ /* 0x000fe20000000000 */
[----:B------:R-:W0:Y:S01]  /*6820*/  SHFL.BFLY PT, R94, R92, 0x2, 0x1f ;  /* 0x0c401f005c5e7f89 */ /* 0x000e2200000e0000 */
[----:B------:R-:W-:Y:S02]  /*6830*/  FADD R88, R180, R181 ;  /* 0x000000b5b4587221 */ /* 0x000fe40000000000 */
[----:B------:R-:W-:Y:S01]  /*6840*/  FADD R87, R182, R183 ;  /* 0x000000b7b6577221 */ /* 0x000fe20000000000 */
[----:B------:R-:W1:Y:S01]  /*6850*/  SHFL.BFLY PT, R95, R93, 0x2, 0x1f ;  /* 0x0c401f005d5f7f89 */ /* 0x000e6200000e0000 */
[----:B------:R-:W-:-:S02]  /*6860*/  FADD R84, R184, R185 ;  /* 0x000000b9b8547221 */ /* 0x000fc40000000000 */
[----:B--2---:R-:W-:Y:S01]  /*6870*/  FADD R86, R186, R187 ;  /* 0x000000bbba567221 */ /* 0x004fe20000000000 */
[----:B------:R-:W2:Y:S04]  /*6880*/  SHFL.BFLY PT, R91, R90, 0x2, 0x1f ;  /* 0x0c401f005a5b7f89 */ /* 0x000ea800000e0000 */
[----:B------:R-:W3:Y:S04]  /*6890*/  SHFL.BFLY PT, R83, R89, 0x2, 0x1f ;  /* 0x0c401f0059537f89 */ /* 0x000ee800000e0000 */
[----:B------:R-:W4:Y:S04]  /*68a0*/  SHFL.BFLY PT, R80, R88, 0x2, 0x1f ;  /* 0x0c401f0058507f89 */ /* 0x000f2800000e0000 */
[----:B------:R-:W4:Y:S04]  /*68b0*/  SHFL.BFLY PT, R82, R87, 0x2, 0x1f ;  /* 0x0c401f0057527f89 */ /* 0x000f2800000e0000 */
[----:B------:R-:W4:Y:S04]  /*68c0*/  SHFL.BFLY PT, R81, R84, 0x2, 0x1f ;  /* 0x0c401f0054517f89 */ /* 0x000f2800000e0000 */
[----:B------:R-:W4:Y:S01]  /*68d0*/  SHFL.BFLY PT, R85, R86, 0x2, 0x1f ;  /* 0x0c401f0056557f89 */ /* 0x000f2200000e0000 */
[----:B0-----:R-:W-:-:S02]  /*68e0*/  FADD R94, R92, R94 ;  /* 0x0000005e5c5e7221 */ /* 0x001fc40000000000 */
[----:B-1----:R-:W-:Y:S02]  /*68f0*/  FADD R95, R93, R95 ;  /* 0x0000005f5d5f7221 */ /* 0x002fe40000000000 */
[----:B--2---:R-:W-:Y:S02]  /*6900*/  FADD R91, R90, R91 ;  /* 0x0000005b5a5b7221 */ /* 0x004fe40000000000 */
[----:B---3--:R-:W-:Y:S02]  /*6910*/  FADD R83, R89, R83 ;  /* 0x0000005359537221 */ /* 0x008fe40000000000 */
[----:B----4-:R-:W-:Y:S02]  /*6920*/  FADD R80, R88, R80 ;  /* 0x0000005058507221 */ /* 0x010fe40000000000 */
[----:B------:R-:W-:Y:S02]  /*6930*/  FADD R87, R87, R82 ;  /* 0x0000005257577221 */ /* 0x000fe40000000000 */
[----:B------:R-:W0:Y:S01]  /*6940*/  SHFL.BFLY PT, R82, R94, 0x1, 0x1f ;  /* 0x0c201f005e527f89 */ /* 0x000e2200000e0000 */
[----:B------:R-:W-:-:S03]  /*6950*/  FADD R81, R84, R81 ;  /* 0x0000005154517221 */ /* 0x000fc60000000000 */
[----:B------:R-:W1:Y:S01]  /*6960*/  SHFL.BFLY PT, R84, R95, 0x1, 0x1f ;  /* 0x0c201f005f547f89 */ /* 0x000e6200000e0000 */
[----:B------:R-:W-:-:S03]  /*6970*/  FADD R85, R86, R85 ;  /* 0x0000005556557221 */ /* 0x000fc60000000000 */
[----:B------:R-:W2:Y:S04]  /*6980*/  SHFL.BFLY PT, R86, R91, 0x1, 0x1f ;  /* 0x0c201f005b567f89 */ /* 0x000ea800000e0000 */
[----:B------:R-:W3:Y:S04]  /*6990*/  SHFL.BFLY PT, R88, R83, 0x1, 0x1f ;  /* 0x0c201f0053587f89 */ /* 0x000ee800000e0000 */
[----:B------:R-:W4:Y:S04]  /*69a0*/  SHFL.BFLY PT, R89, R80, 0x1, 0x1f ;  /* 0x0c201f0050597f89 */ /* 0x000f2800000e0000 */
[----:B------:R-:W5:Y:S04]  /*69b0*/  SHFL.BFLY PT, R90, R87, 0x1, 0x1f ;  /* 0x0c201f00575a7f89 */ /* 0x000f6800000e0000 */
[----:B------:R-:W5:Y:S04]  /*69c0*/  SHFL.BFLY PT, R92, R81, 0x1, 0x1f ;  /* 0x0c201f00515c7f89 */ /* 0x000f6800000e0000 */
[----:B------:R-:W5:Y:S01]  /*69d0*/  SHFL.BFLY PT, R93, R85, 0x1, 0x1f ;  /* 0x0c201f00555d7f89 */ /* 0x000f6200000e0000 */
[----:B0-----:R-:W-:-:S03]  /*69e0*/  FADD R82, R94, R82 ;  /* 0x000000525e527221 */ /* 0x001fc60000000000 */
[----:B------:R-:W-:Y:S01]  /*69f0*/  BAR.SYNC.DEFER_BLOCKING 0x0 ;  /* 0x0000000000007b1d */ /* 0x000fe20000010000 */
[----:B-1----:R-:W-:Y:S02]  /*6a00*/  FADD R84, R95, R84 ;  /* 0x000000545f547221 */ /* 0x002fe40000000000 */
[----:B--2---:R-:W-:Y:S02]  /*6a10*/  FADD R86, R91, R86 ;  /* 0x000000565b567221 */ /* 0x004fe40000000000 */
[----:B---3--:R-:W-:Y:S01]  /*6a20*/  FADD R88, R83, R88 ;  /* 0x0000005853587221 */ /* 0x008fe20000000000 */
[----:B------:R-:W2:Y:S01]  /*6a30*/  LDL.64 R94, [R1+0x60] ;  /* 0x00006000015e7983 */ /* 0x000ea20000100a00 */
[----:B----4-:R-:W-:Y:S02]  /*6a40*/  FADD R89, R80, R89 ;  /* 0x0000005950597221 */ /* 0x010fe40000000000 */
[----:B-----5:R-:W-:Y:S02]  /*6a50*/  FADD R90, R87, R90 ;  /* 0x0000005a575a7221 */ /* 0x020fe40000000000 */
[----:B------:R-:W-:-:S02]  /*6a60*/  FADD R92, R81, R92 ;  /* 0x0000005c515c7221 */ /* 0x000fc40000000000 */
[----:B------:R-:W-:Y:S01]  /*6a70*/  FADD R93, R85, R93 ;  /* 0x0000005d555d7221 */ /* 0x000fe20000000000 */
[----:B------:R-:W-:Y:S04]  /*6a80*/  @P0 STS [R224+0x8000], R82 ;  /* 0x00800052e0000388 */ /* 0x000fe80000000800 */
[----:B------:R-:W-:Y:S04]  /*6a90*/  @P0 STS [R223+0x8000], R84 ;  /* 0x00800054df000388 */ /* 0x000fe80000000800 */
[----:B------:R-:W-:Y:S04]  /*6aa0*/  @P0 STS [R222+0x8000], R86 ;  /* 0x00800056de000388 */ /* 0x000fe80000000800 */
[----:B------:R-:W-:Y:S04]  /*6ab0*/  @P0 STS [R221+0x8000], R88 ;  /* 0x00800058dd000388 */ /* 0x000fe80000000800 */
[----:B------:R-:W-:Y:S04]  /*6ac0*/  @P0 STS [R220+0x8000], R89 ;  /* 0x00800059dc000388 */ /* 0x000fe80000000800 */
[----:B------:R0:W-:Y:S04]  /*6ad0*/  @P0 STS [R219+0x8000], R90 ;  /* 0x0080005adb000388 */ /* 0x0001e80000000800 */
[----:B------:R-:W-:Y:S04]  /*6ae0*/  @P0 STS [R218+0x8000], R92 ;  /* 0x0080005cda000388 */ /* 0x000fe80000000800 */
[----:B------:R1:W-:Y:S04]  /*6af0*/  @P0 STS [R217+0x8000], R93 ;  /* 0x0080005dd9000388 */ /* 0x0003e80000000800 */
[----:B------:R-:W-:Y:S06]  /*6b00*/  BAR.SYNC.DEFER_BLOCKING 0x0 ;  /* 0x0000000000007b1d */ /* 0x000fec0000010000 */
[----:B0-----:R-:W3:Y:S01]  /*6b10*/  LDL.64 R90, [R1+0x58] ;  /* 0x00005800015a7983 */ /* 0x001ee20000100a00 */
[----:B------:R-:W-:-:S03]  /*6b20*/  IMAD.WIDE R82, R173, 0x2, R202 ;  /* 0x00000002ad527825 */ /* 0x000fc600078e02ca */
[----:B-1----:R-:W4:Y:S01]  /*6b30*/  LDL.64 R92, [R1+0x50] ;  /* 0x00005000015c7983 */ /* 0x002f220000100a00 */
[----:B------:R-:W-:-:S03]  /*6b40*/  IMAD.WIDE R84, R173, 0x2, R208 ;  /* 0x00000002ad547825 */ /* 0x000fc600078e02d0 */
[----:B------:R-:W5:Y:S04]  /*6b50*/  LDL.64 R208, [R1+0x30] ;  /* 0x0000300001d07983 */ /* 0x000f680000100a00 */
[----:B------:R-:W5:Y:S04]  /*6b60*/  LDL.64 R88, [R1+0x48] ;  /* 0x0000480001587983 */ /* 0x000f680000100a00 */
[----:B------:R-:W0:Y:S04]  /*6b70*/  LDS R86, [R193.X4+0x8000] ;  /* 0x00800000c1567984 */ /* 0x000e280000004800 */
[----:B0-----:R-:W0:Y:S02]  /*6b80*/  SHFL.BFLY PT, R80, R86, 0x1, 0x1f ;  /* 0x0c201f0056507f89 */ /* 0x001e2400000e0000 */
[----:B0-----:R-:W-:-:S05]  /*6b90*/  FADD R86, R86, R80 ;  /* 0x0000005056567221 */ /* 0x001fca0000000000 */
[----:B------:R0:W-:Y:S04]  /*6ba0*/  @!P6 STS [R193.X4+0x8000], R86 ;  /* 0x00800056c100e388 */ /* 0x0001e80000004800 */
[----:B------:R-:W-:Y:S01]  /*6bb0*/  BAR.SYNC.DEFER_BLOCKING 0x0 ;  /* 0x0000000000007b1d */ /* 0x000fe20000010000 */
[----:B------:R-:W-:-:S05]  /*6bc0*/  IMAD.WIDE R80, R173, 0x2, R196 ;  /* 0x00000002ad507825 */ /* 0x000fca00078e02c4 */
[----:B0-----:R-:W5:Y:S04]  /*6bd0*/  LDL.64 R86, [R1+0x38] ;  /* 0x0000380001567983 */ /* 0x001f680000100a00 */
[----:B------:R0:W5:Y:S04]  /*6be0*/  LDG.E.U16 R202, [R80.64] ;  /* 0x0000000650ca7981 */ /* 0x000168000c1e1500 */
[----:B------:R1:W5:Y:S04]  /*6bf0*/  LDG.E.U16 R204, [R84.64] ;  /* 0x0000000654cc7981 */ /* 0x000368000c1e1500 */
[----:B------:R1:W5:Y:S01]  /*6c00*/  LDG.E.U16 R203, [R82.64] ;  /* 0x0000000652cb7981 */ /* 0x000362000c1e1500 */
[----:B0-----:R-:W-:-:S03]  /*6c10*/  IMAD.WIDE R80, R173, 0x2, R96 ;  /* 0x00000002ad507825 */ /* 0x001fc600078e0260 */
[----:B------:R-:W5:Y:S01]  /*6c20*/  LDL.64 R96, [R1+0x40] ;  /* 0x0000400001607983 */ /* 0x000f620000100a00 */
[----:B-1----:R-:W-:-:S03]  /*6c30*/  IMAD.WIDE R84, R173, 0x2, R168 ;  /* 0x00000002ad547825 */ /* 0x002fc600078e02a8 */
[----:B------:R2:W5:Y:S04]  /*6c40*/  LDG.E.U16 R196, [R80.64] ;  /* 0x0000000650c47981 */ /* 0x000568000c1e1500 */
[----:B------:R3:W5:Y:S01]  /*6c50*/  LDG.E.U16 R198, [R84.64] ;  /* 0x0000000654c67981 */ /* 0x000762000c1e1500 */
[----:B------:R-:W-:-:S03]  /*6c60*/  IMAD.WIDE R82, R173, 0x2, R98 ;  /* 0x00000002ad527825 */ /* 0x000fc600078e0262 */
[----:B------:R-:W5:Y:S04]  /*6c70*/  LDL.64 R98, [R1+0x10] ;  /* 0x0000100001627983 */ /* 0x000f680000100a00 */
[----:B------:R4:W5:Y:S04]  /*6c80*/  LDG.E.U16 R197, [R82.64] ;  /* 0x0000000652c57981 */ /* 0x000968000c1e1500 */
[----:B------:R-:W5:Y:S04]  /*6c90*/  LDL.64 R168, [R1+0x20] ;  /* 0x0000200001a87983 */ /* 0x000f680000100a00 */
[----:B------:R-:W-:Y:S01]  /*6ca0*/  LDS R210, [R252.X8+0x8000] ;  /* 0x00800000fcd27984 */ /* 0x000fe20000008800 */
[----:B--2---:R-:W-:-:S03]  /*6cb0*/  IMAD.WIDE R80, R173, 0x2, R94 ;  /* 0x00000002ad507825 */ /* 0x004fc600078e025e */
[----:B------:R-:W2:Y:S04]  /*6cc0*/  LDL.64 R94, [R1+0x18] ;  /* 0x00001800015e7983 */ /* 0x000ea80000100a00 */
[----:B------:R0:W2:Y:S01]  /*6cd0*/  LDG.E.U16 R80, [R80.64] ;  /* 0x0000000650507981 */ /* 0x0000a2000c1e1500 */
[----:B---3--:R-:W-:-:S03]  /*6ce0*/  IMAD.WIDE R84, R173, 0x2, R90 ;  /* 0x00000002ad547825 */ /* 0x008fc600078e025a */
[----:B------:R-:W3:Y:S01]  /*6cf0*/  LDL.64 R90, [R1+0x28] ;  /* 0x00002800015a7983 */ /* 0x000ee20000100a00 */
[----:B----4-:R-:W-:-:S03]  /*6d00*/  IMAD.WIDE R82, R173, 0x2, R92 ;  /* 0x00000002ad527825 */ /* 0x010fc600078e025c */
[----:B------:R-:W4:Y:S04]  /*6d10*/  LDL.64 R92, [R1+0x8] ;  /* 0x00000800015c7983 */ /* 0x000f280000100a00 */
[----:B0-----:R0:W4:Y:S01]  /*6d20*/  LDG.E.U16 R81, [R84.64] ;  /* 0x0000000654517981 */ /* 0x001122000c1e1500 */
[----:B-----5:R-:W-:-:S03]  /*6d30*/  IMAD.WIDE R88, R173, 0x2, R88 ;  /* 0x00000002ad587825 */ /* 0x020fc600078e0258 */
[----:B------:R1:W5:Y:S04]  /*6d40*/  LDG.E.U16 R82, [R82.64] ;  /* 0x0000000652527981 */ /* 0x000368000c1e1500 */
[----:B-1----:R1:W5:Y:S01]  /*6d50*/  LDG.E.U16 R83, [R88.64] ;  /* 0x0000000658537981 */ /* 0x002362000c1e1500 */
[----:B0-----:R-:W-:-:S03]  /*6d60*/  IMAD.WIDE R84, R173, 0x2, R96 ;  /* 0x00000002ad547825 */ /* 0x001fc600078e0260 */
[----:B------:R-:W5:Y:S01]  /*6d70*/  LDL.64 R96, [R1] ;  /* 0x0000000001607983 */ /* 0x000f620000100a00 */
[----:B------:R-:W-:-:S03]  /*6d80*/  IMAD.WIDE R86, R173, 0x2, R86 ;  /* 0x00000002ad567825 */ /* 0x000fc600078e0256 */
[----:B------:R0:W5:Y:S04]  /*6d90*/  LDG.E.U16 R84, [R84.64] ;  /* 0x0000000654547981 */ /* 0x000168000c1e1500 */
[----:B0-----:R0:W5:Y:S02]  /*6da0*/  LDG.E.U16 R85, [R86.64] ;  /* 0x0000000656557981 */ /* 0x001164000c1e1500 */
[C---:B0-----:R-:W-:Y:S02]  /*6db0*/  IMAD.WIDE R86, R173.reuse, 0x2, R208 ;  /* 0x00000002ad567825 */ /* 0x041fe400078e02d0 */
[----:B------:R0:W0:Y:S04]  /*6dc0*/  LDS R208, [R192+0x8000] ;  /* 0x00800000c0d07984 */ /* 0x0000280000000800 */
[----:B------:R0:W5:Y:S01]  /*6dd0*/  LDG.E.U16 R86, [R86.64] ;  /* 0x0000000656567981 */ /* 0x000162000c1e1500 */
[----:B-1----:R-:W-:-:S06]  /*6de0*/  IMAD.WIDE R88, R173, 0x2, R168 ;  /* 0x00000002ad587825 */ /* 0x002fcc00078e02a8 */
[----:B------:R1:W5:Y:S01]  /*6df0*/  LDG.E.U16 R88, [R88.64] ;  /* 0x0000000658587981 */ /* 0x000362000c1e1500 */
[----:B------:R-:W-:Y:S02]  /*6e00*/  FADD R209, -R2, R170 ;  /* 0x000000aa02d17221 */ /* 0x000fe40000000100 */
[----:B------:R-:W-:-:S04]  /*6e10*/  IMAD.WIDE R168, R173, 0x2, R246 ;  /* 0x00000002ada87825 */ /* 0x000fc800078e02f6 */
[----:B------:R-:W-:Y:S02]  /*6e20*/  FMUL R209, R209, 1.4426950216293334961 ;  /* 0x3fb8aa3bd1d17820 */ /* 0x000fe40000400000 */
[----:B------:R-:W-:-:S04]  /*6e30*/  IMAD.WIDE R170, R173, 0x2, R234 ;  /* 0x00000002adaa7825 */ /* 0x000fc800078e02ea */
[----:B------:R-:W0:Y:S02]  /*6e40*/  MUFU.EX2 R209, R209 ;  /* 0x000000d100d17308 */ /* 0x000e240000000800 */
[----:B0-----:R-:W-:-:S04]  /*6e50*/  IMAD.WIDE R192, R173, 0x2, R238 ;  /* 0x00000002adc07825 */ /* 0x001fc800078e02ee */
[----:B------:R-:W-:Y:S02]  /*6e60*/  FFMA R216, R209, R216, R208 ;  /* 0x000000d8d1d87223 */ /* 0x000fe400000000d0 */
[----:B------:R-:W-:Y:S02]  /*6e70*/  FADD R208, -R3, R201 ;  /* 0x000000c903d07221 */ /* 0x000fe40000000100 */
[----:B--2---:R-:W-:-:S05]  /*6e80*/  IMAD.WIDE R94, R173, 0x2, R94 ;  /* 0x00000002ad5e7825 */ /* 0x004fca00078e025e */
[----:B-1----:R0:W2:Y:S02]  /*6e90*/  LDG.E.U16 R89, [R94.64] ;  /* 0x000000065e597981 */ /* 0x0020a4000c1e1500 */
[----:B0-----:R-:W-:-:S06]  /*6ea0*/  IMAD.WIDE R94, R173, 0x2, R248 ;  /* 0x00000002ad5e7825 */ /* 0x001fcc00078e02f8 */
[----:B------:R0:W2:Y:S04]  /*6eb0*/  LDG.E.U16 R94, [R94.64] ;  /* 0x000000065e5e7981 */ /* 0x0000a8000c1e1500 */
[----:B0-----:R0:W2:Y:S01]  /*6ec0*/  LDG.E.U16 R95, [R168.64] ;  /* 0x00000006a85f7981 */ /* 0x0010a2000c1e1500 */
[----:B---3--:R-:W-:-:S05]  /*6ed0*/  IMAD.WIDE R90, R173, 0x2, R90 ;  /* 0x00000002ad5a7825 */ /* 0x008fca00078e025a */
[----:B------:R1:W3:Y:S01]  /*6ee0*/  LDG.E.U16 R87, [R90.64] ;  /* 0x000000065a577981 */ /* 0x0002e2000c1e1500 */
[----:B----4-:R-:W-:-:S04]  /*6ef0*/  IMAD.WIDE R92, R173, 0x2, R92 ;  /* 0x00000002ad5c7825 */ /* 0x010fc800078e025c */
[----:B-1----:R-:W-:-:S06]  /*6f00*/  IMAD.WIDE R90, R173, 0x2, R98 ;  /* 0x00000002ad5a7825 */ /* 0x002fcc00078e0262 */
[----:B------:R1:W4:Y:S04]  /*6f10*/  LDG.E.U16 R90, [R90.64] ;  /* 0x000000065a5a7981 */ /* 0x000328000c1e1500 */
[----:B-1----:R5:W2:Y:S01]  /*6f20*/  LDG.E.U16 R91, [R92.64] ;  /* 0x000000065c5b7981 */ /* 0x002aa2000c1e1500 */
[----:B------:R-:W-:-:S04]  /*6f30*/  IMAD.WIDE R98, R173, 0x2, R242 ;  /* 0x00000002ad627825 */ /* 0x000fc800078e02f2 */
[----:B0-----:R-:W-:-:S06]  /*6f40*/  IMAD.WIDE R168, R173, 0x2, R236 ;  /* 0x00000002ada87825 */ /* 0x001fcc00078e02ec */
[----:B------:R0:W2:Y:S04]  /*6f50*/  LDG.E.U16 R168, [R168.64] ;  /* 0x00000006a8a87981 */ /* 0x0000a8000c1e1500 */
[----:B0-----:R0:W2:Y:S02]  /*6f60*/  LDG.E.U16 R169, [R170.64] ;  /* 0x00000006aaa97981 */ /* 0x0010a4000c1e1500 */
[----:B0-----:R-:W-:-:S06]  /*6f70*/  IMAD.WIDE R170, R173, 0x2, R232 ;  /* 0x00000002adaa7825 */ /* 0x001fcc00078e02e8 */
[----:B------:R0:W2:Y:S01]  /*6f80*/  LDG.E.U16 R170, [R170.64] ;  /* 0x00000006aaaa7981 */ /* 0x0000a2000c1e1500 */
[----:B-----5:R-:W-:-:S04]  /*6f90*/  IMAD.WIDE R92, R173, 0x2, R96 ;  /* 0x00000002ad5c7825 */ /* 0x020fc800078e0260 */
[C---:B------:R-:W-:Y:S02]  /*6fa0*/  IMAD.WIDE R96, R173.reuse, 0x2, R250 ;  /* 0x00000002ad607825 */ /* 0x040fe400078e02fa */
[----:B------:R1:W5:Y:S04]  /*6fb0*/  LDG.E.U16 R92, [R92.64] ;  /* 0x000000065c5c7981 */ /* 0x000368000c1e1500 */
[----:B-1----:R1:W2:Y:S02]  /*6fc0*/  LDG.E.U16 R93, [R96.64] ;  /* 0x00000006605d7981 */ /* 0x0022a4000c1e1500 */
[----:B-1----:R-:W-:-:S06]  /*6fd0*/  IMAD.WIDE R96, R173, 0x2, R244 ;  /* 0x00000002ad607825 */ /* 0x002fcc00078e02f4 */
[----:B------:R1:W2:Y:S04]  /*6fe0*/  LDG.E.U16 R96, [R96.64] ;  /* 0x0000000660607981 */ /* 0x0002a8000c1e1500 */
[----:B-1----:R1:W2:Y:S02]  /*6ff0*/  LDG.E.U16 R97, [R98.64] ;  /* 0x0000000662617981 */ /* 0x0022a4000c1e1500 */
[----:B-1----:R-:W-:-:S06]  /*7000*/  IMAD.WIDE R98, R173, 0x2, R240 ;  /* 0x00000002ad627825 */ /* 0x002fcc00078e02f0 */
[----:B------:R1:W2:Y:S04]  /*7010*/  LDG.E.U16 R98, [R98.64] ;  /* 0x0000000662627981 */ /* 0x0002a8000c1e1500 */
[----:B-1----:R1:W2:Y:S02]  /*7020*/  LDG.E.U16 R99, [R192.64] ;  /* 0x00000006c0637981 */ /* 0x0022a4000c1e1500 */
[----:B-1----:R-:W-:-:S05]  /*7030*/  IMAD.WIDE R192, R173, 0x2, R230 ;  /* 0x00000002adc07825 */ /* 0x002fca00078e02e6 */
[----:B0-----:R0:W2:Y:S02]  /*7040*/  LDG.E.U16 R171, [R192.64] ;  /* 0x00000006c0ab7981 */ /* 0x0010a4000c1e1500 */
[----:B0-----:R-:W-:-:S05]  /*7050*/  IMAD.WIDE R192, R173, 0x2, R228 ;  /* 0x00000002adc07825 */ /* 0x001fca00078e02e4 */
[----:B------:R0:W2:Y:S02]  /*7060*/  LDG.E.U16 R201, [R192.64] ;  /* 0x00000006c0c97981 */ /* 0x0000a4000c1e1500 */
[----:B0-----:R-:W-:-:S06]  /*7070*/  IMAD.WIDE R192, R173, 0x2, R226 ;  /* 0x00000002adc07825 */ /* 0x001fcc00078e02e2 */
[----:B------:R0:W2:Y:S01]  /*7080*/  LDG.E.U16 R192, [R192.64] ;  /* 0x00000006c0c07981 */ /* 0x0000a2000c1e1500 */
[C---:B------:R-:W-:Y:S02]  /*7090*/  FMUL R156, R209.reuse, R156 ;  /* 0x0000009cd19c7220 */ /* 0x040fe40000400000 */
[C---:B------:R-:W-:Y:S02]  /*70a0*/  FMUL R157, R209.reuse, R157 ;  /* 0x0000009dd19d7220 */ /* 0x040fe40000400000 */
[C---:B------:R-:W-:Y:S02]  /*70b0*/  FMUL R152, R209.reuse, R152 ;  /* 0x00000098d1987220 */ /* 0x040fe40000400000 */
[C---:B------:R-:W-:Y:S02]  /*70c0*/  FMUL R153, R209.reuse, R153 ;  /* 0x00000099d1997220 */ /* 0x040fe40000400000 */
[C---:B------:R-:W-:Y:S02]  /*70d0*/  FMUL R148, R209.reuse, R148 ;  /* 0x00000094d1947220 */ /* 0x040fe40000400000 */
[----:B------:R-:W-:-:S02]  /*70e0*/  FMUL R149, R209, R149 ;  /* 0x00000095d1957220 */ /* 0x000fc40000400000 */
        /* <DEDUP_REMOVED lines=9> */
[----:B------:R-:W-:Y:S02]  /*7180*/  FMUL R129, R209, R129 ;  /* 0x00000081d1817220 */ /* 0x000fe40000400000 */
[----:B------:R-:W1:Y:S01]  /*7190*/  S2R R209, SR_TID.X ;  /* 0x0000000000d17919 */ /* 0x000e620000002100 */
[----:B------:R-:W-:-:S06]  /*71a0*/  FMUL R208, R208, 1.4426950216293334961 ;  /* 0x3fb8aa3bd0d07820 */ /* 0x000fcc0000400000 */
[----:B------:R-:W1:Y:S01]  /*71b0*/  MUFU.EX2 R208, R208 ;  /* 0x000000d000d07308 */ /* 0x000e620000000800 */
[----:B0-----:R-:W-:Y:S02]  /*71c0*/  FADD R193, -R4, R200 ;  /* 0x000000c804c17221 */ /* 0x001fe40000000100 */
[----:B-1----:R-:W-:Y:S01]  /*71d0*/  FFMA R215, R208, R215, R210 ;  /* 0x000000d7d0d77223 */ /* 0x002fe200000000d2 */
[----:B------:R-:W-:-:S04]  /*71e0*/  LOP3.LUT R210, R209, 0x1c, RZ, 0xc0, !PT ;  /* 0x0000001cd1d27812 */ /* 0x000fc800078ec0ff */
[----:B------:R-:W-:Y:S01]  /*71f0*/  LEA.HI R210, R210, 0x10, RZ, 0x1e ;  /* 0x00000010d2d27811 */ /* 0x000fe200078ff0ff */
[C---:B------:R-:W-:Y:S01]  /*7200*/  FMUL R158, R208.reuse, R158 ;  /* 0x0000009ed09e7220 */ /* 0x040fe20000400000 */
[----:B------:R-:W-:Y:S01]  /*7210*/  LOP3.LUT R209, R209, 0x1c, RZ, 0xc0, !PT ;  /* 0x0000001cd1d17812 */ /* 0x000fe200078ec0ff */
        /* <DEDUP_REMOVED lines=15> */
[----:B------:R-:W0:Y:S01]  /*7310*/  LDS R208, [R210.X8+0x8000] ;  /* 0x00800000d2d07984 */ /* 0x000e220000008800 */
[----:B------:R-:W-:Y:S01]  /*7320*/  LEA.HI R209, R209, 0x18, RZ, 0x1e ;  /* 0x00000018d1d17811 */ /* 0x000fe200078ff0ff */
[----:B------:R-:W-:-:S04]  /*7330*/  FADD R200, -R5, R199 ;  /* 0x000000c705c87221 */ /* 0x000fc80000000100 */
[----:B------:R1:W-:Y:S04]  /*7340*/  LDS R199, [R209.X8+0x8000] ;  /* 0x00800000d1c77984 */ /* 0x0003e80000008800 */
[----:B-1----:R-:W1:Y:S01]  /*7350*/  S2R R209, SR_TID.X ;  /* 0x0000000000d17919 */ /* 0x002e620000002100 */
[----:B------:R-:W-:-:S06]  /*7360*/  FMUL R193, R193, 1.4426950216293334961 ;  /* 0x3fb8aa3bc1c17820 */ /* 0x000fcc0000400000 */
[----:B------:R-:W0:Y:S01]  /*7370*/  MUFU.EX2 R193, R193 ;  /* 0x000000c100c17308 */ /* 0x000e220000000800 */
[----:B-1----:R-:W-:-:S04]  /*7380*/  LOP3.LUT R209, R209, 0x1c, RZ, 0xc0, !PT ;  /* 0x0000001cd1d17812 */ /* 0x002fc800078ec0ff */
[----:B------:R-:W-:Y:S01]  /*7390*/  LEA.HI R209, R209, 0x20, RZ, 0x1e ;  /* 0x00000020d1d17811 */ /* 0x000fe200078ff0ff */
[C---:B0-----:R-:W-:Y:S02]  /*73a0*/  FFMA R214, R193.reuse, R214, R208 ;  /* 0x000000d6c1d67223 */ /* 0x041fe400000000d0 */
        /* <DEDUP_REMOVED lines=15> */
[----:B------:R-:W-:Y:S02]  /*74a0*/  FMUL R77, R193, R77 ;  /* 0x0000004dc14d7220 */ /* 0x000fe40000400000 */
[----:B------:R0:W-:Y:S04]  /*74b0*/  LDS R193, [R209.X8+0x8000] ;  /* 0x00800000d1c17984 */ /* 0x0001e80000008800 */
[----:B0-----:R-:W0:Y:S01]  /*74c0*/  S2R R209, SR_TID.X ;  /* 0x0000000000d17919 */ /* 0x001e220000002100 */
[----:B------:R-:W-:Y:S01]  /*74d0*/  F2FP.PACK_AB R195, R177, R195 ;  /* 0x000000c3b1c3723e */ /* 0x000fe200000000ff */
[----:B------:R-:W-:Y:S01]  /*74e0*/  FADD R177, -R6, R189 ;  /* 0x000000bd06b17221 */ /* 0x000fe20000000100 */
[----:B------:R-:W-:-:S02]  /*74f0*/  F2FP.PACK_AB R189, R179, R178 ;  /* 0x000000b2b3bd723e */ /* 0x000fc400000000ff */
[----:B------:R-:W-:Y:S01]  /*7500*/  F2FP.PACK_AB R181, R181, R180 ;  /* 0x000000b4b5b5723e */ /* 0x000fe200000000ff */
[----:B------:R-:W-:Y:S01]  /*7510*/  LDS R179, [R211.X8+0x8000] ;  /* 0x00800000d3b37984 */ /* 0x000fe20000008800 */
[----:B0-----:R-:W-:-:S04]  /*7520*/  LOP3.LUT R209, R209, 0x1c, RZ, 0xc0, !PT ;  /* 0x0000001cd1d17812 */ /* 0x001fc800078ec0ff */
[C---:B------:R-:W-:Y:S02]  /*7530*/  LEA.HI R210, R209.reuse, 0x28, RZ, 0x1e ;  /* 0x00000028d1d27811 */ /* 0x040fe400078ff0ff */
[----:B------:R-:W-:-:S03]  /*7540*/  LEA.HI R209, R209, 0x30, RZ, 0x1e ;  /* 0x00000030d1d17811 */ /* 0x000fc600078ff0ff */
[----:B------:R-:W-:Y:S04]  /*7550*/  LDS R180, [R210.X8+0x8000] ;  /* 0x00800000d2b47984 */ /* 0x000fe80000008800 */
[----:B------:R-:W-:Y:S04]  /*7560*/  LDS R178, [R209.X8+0x8000] ;  /* 0x00800000d1b27984 */ /* 0x000fe80000008800 */
[----:B------:R-:W-:Y:S01]  /*7570*/  BAR.SYNC.DEFER_BLOCKING 0x0 ;  /* 0x0000000000007b1d */ /* 0x000fe20000010000 */
[----:B------:R-:W-:Y:S02]  /*7580*/  F2FP.PACK_AB R190, R190, R194 ;  /* 0x000000c2bebe723e */ /* 0x000fe400000000ff */
[----:B------:R-:W-:-:S02]  /*7590*/  F2FP.PACK_AB R188, R188, R191 ;  /* 0x000000bfbcbc723e */ /* 0x000fc400000000ff */
[----:B------:R-:W-:Y:S02]  /*75a0*/  F2FP.PACK_AB R182, R183, R182 ;  /* 0x000000b6b7b6723e */ /* 0x000fe400000000ff */
[----:B------:R-:W-:Y:S02]  /*75b0*/  F2FP.PACK_AB R184, R185, R184 ;  /* 0x000000b8b9b8723e */ /* 0x000fe400000000ff */
[----:B------:R-:W-:Y:S01]  /*75c0*/  F2FP.PACK_AB R186, R187, R186 ;  /* 0x000000babbba723e */ /* 0x000fe200000000ff */
        /* <DEDUP_REMOVED lines=15> */
[----:B--2---:R-:W-:Y:S04]  /*76c0*/  STS.U16 [R0+0x8f00], R89 ;  /* 0x008f005900007388 */ /* 0x004fe80000000400 */
[----:B----4-:R-:W-:Y:S04]  /*76d0*/  STS.U16 [R0+0x9000], R90 ;  /* 0x0090005a00007388 */ /* 0x010fe80000000400 */
[----:B------:R-:W-:Y:S04]  /*76e0*/  STS.U16 [R0+0x9100], R91 ;  /* 0x0091005b00007388 */ /* 0x000fe80000000400 */
[----:B-----5:R-:W-:Y:S04]  /*76f0*/  STS.U16 [R0+0x9200], R92 ;  /* 0x0092005c00007388 */ /* 0x020fe80000000400 */
        /* <DEDUP_REMOVED lines=13> */
[----:B------:R-:W-:Y:S04]  /*77d0*/  STS [R162+0xa000], R195 ;  /* 0x00a000c3a2007388 */ /* 0x000fe80000000800 */
[----:B------:R-:W-:Y:S04]  /*77e0*/  STS [R162+0xa100], R190 ;  /* 0x00a100bea2007388 */ /* 0x000fe80000000800 */
[----:B------:R-:W-:Y:S04]  /*77f0*/  STS [R162+0xa200], R188 ;  /* 0x00a200bca2007388 */ /* 0x000fe80000000800 */
[----:B------:R-:W-:Y:S04]  /*7800*/  STS [R162+0xa300], R189 ;  /* 0x00a300bda2007388 */ /* 0x000fe80000000800 */
[----:B------:R-:W-:Y:S04]  /*7810*/  STS [R162+0xa400], R181 ;  /* 0x00a400b5a2007388 */ /* 0x000fe80000000800 */
[----:B------:R-:W-:Y:S04]  /*7820*/  STS [R162+0xa500], R182 ;  /* 0x00a500b6a2007388 */ /* 0x000fe80000000800 */
[----:B------:R-:W-:Y:S04]  /*7830*/  STS [R162+0xa600], R184 ;  /* 0x00a600b8a2007388 */ /* 0x000fe80000000800 */
[----:B------:R-:W-:Y:S04]  /*7840*/  STS [R162+0xa700], R186 ;  /* 0x00a700baa2007388 */ /* 0x000fe80000000800 */
[----:B------:R-:W-:Y:S01]  /*7850*/  BAR.SYNC.DEFER_BLOCKING 0x0 ;  /* 0x0000000000007b1d */ /* 0x000fe20000010000 */
[----:B------:R-:W-:-:S06]  /*7860*/  FMUL R200, R200, 1.4426950216293334961 ;  /* 0x3fb8aa3bc8c87820 */ /* 0x000fcc0000400000 */
[----:B------:R-:W0:Y:S01]  /*7870*/  MUFU.EX2 R200, R200 ;  /* 0x000000c800c87308 */ /* 0x000e220000000800 */
[----:B------:R-:W-:Y:S04]  /*7880*/  LDSM.16.M88.4 R168, [R175+0xa000] ;  /* 0x00a00000afa8783b */ /* 0x000fe80000000200 */
[----:B------:R-:W1:Y:S04]  /*7890*/  LDSM.16.M88.4 R80, [R163+0x8000] ;  /* 0x00800000a350783b */ /* 0x000e680000000200 */
[----:B------:R-:W2:Y:S04]  /*78a0*/  LDSM.16.M88.4 R84, [R163+0x8800] ;  /* 0x00880000a354783b */ /* 0x000ea80000000200 */
[----:B------:R-:W3:Y:S04]  /*78b0*/  LDSM.16.M88.4 R88, [R163+0x9000] ;  /* 0x00900000a358783b */ /* 0x000ee80000000200 */
[----:B------:R-:W4:Y:S04]  /*78c0*/  LDSM.16.M88.4 R92, [R163+0x9800] ;  /* 0x00980000a35c783b */ /* 0x000f280000000200 */
[----:B------:R-:W5:Y:S01]  /*78d0*/  LDSM.16.M88.4 R96, [R175+0xa200] ;  /* 0x00a20000af60783b */ /* 0x000f620000000200 */
[----:B0-----:R-:W-:-:S02]  /*78e0*/  FMUL R126, R200, R126 ;  /* 0x0000007ec87e7220 */ /* 0x001fc40000400000 */
        /* <DEDUP_REMOVED lines=14> */
[----:B------:R-:W-:Y:S01]  /*79d0*/  FMUL R79, R200, R79 ;  /* 0x0000004fc84f7220 */ /* 0x000fe20000400000 */
[----:B-1----:R-:W-:Y:S01]  /*79e0*/  HMMA.16816.F32 R156, R168, R80, R156 ;  /* 0x00000050a89c723c */ /* 0x002fe2000000189c */
[----:B------:R-:W-:-:S07]  /*79f0*/  FADD R176, -R8, R176 ;  /* 0x000000b008b07221 */ /* 0x000fce0000000100 */
[C---:B------:R-:W-:Y:S08]  /*7a00*/  HMMA.16816.F32 R152, R168.reuse, R82, R152 ;  /* 0x00000052a898723c */ /* 0x040ff00000001898 */
[C---:B--2---:R-:W-:Y:S08]  /*7a10*/  HMMA.16816.F32 R148, R168.reuse, R84, R148 ;  /* 0x00000054a894723c */ /* 0x044ff00000001894 */
[C---:B------:R-:W-:Y:S08]  /*7a20*/  HMMA.16816.F32 R144, R168.reuse, R86, R144 ;  /* 0x00000056a890723c */ /* 0x040ff00000001890 */
[C---:B---3--:R-:W-:Y:S08]  /*7a30*/  HMMA.16816.F32 R140, R168.reuse, R88, R140 ;  /* 0x00000058a88c723c */ /* 0x048ff0000000188c */
[C---:B------:R-:W-:Y:S08]  /*7a40*/  HMMA.16816.F32 R136, R168.reuse, R90, R136 ;  /* 0x0000005aa888723c */ /* 0x040ff00000001888 */
[C---:B----4-:R-:W-:Y:S08]  /*7a50*/  HMMA.16816.F32 R132, R168.reuse, R92, R132 ;  /* 0x0000005ca884723c */ /* 0x050ff00000001884 */
[----:B------:R-:W-:Y:S01]  /*7a60*/  HMMA.16816.F32 R128, R168, R94, R128 ;  /* 0x0000005ea880723c */ /* 0x000fe20000001880 */
[----:B------:R-:W0:Y:S07]  /*7a70*/  LDSM.16.M88.4 R168, [R175+0xa400] ;  /* 0x00a40000afa8783b */ /* 0x000e2e0000000200 */
[C---:B-----5:R-:W-:Y:S08]  /*7a80*/  HMMA.16816.F32 R124, R96.reuse, R80, R124 ;  /* 0x00000050607c723c */ /* 0x060ff0000000187c */
[C---:B------:R-:W-:Y:S08]  /*7a90*/  HMMA.16816.F32 R120, R96.reuse, R82, R120 ;  /* 0x000000526078723c */ /* 0x040ff00000001878 */
[C---:B------:R-:W-:Y:S08]  /*7aa0*/  HMMA.16816.F32 R116, R96.reuse, R84, R116 ;  /* 0x000000546074723c */ /* 0x040ff00000001874 */
[C---:B------:R-:W-:Y:S08]  /*7ab0*/  HMMA.16816.F32 R112, R96.reuse, R86, R112 ;  /* 0x000000566070723c */ /* 0x040ff00000001870 */
[C---:B------:R-:W-:Y:S08]  /*7ac0*/  HMMA.16816.F32 R108, R96.reuse, R88, R108 ;  /* 0x00000058606c723c */ /* 0x040ff0000000186c */
[C---:B------:R-:W-:Y:S08]  /*7ad0*/  HMMA.16816.F32 R104, R96.reuse, R90, R104 ;  /* 0x0000005a6068723c */ /* 0x040ff00000001868 */
[C---:B------:R-:W-:Y:S08]  /*7ae0*/  HMMA.16816.F32 R100, R96.reuse, R92, R100 ;  /* 0x0000005c6064723c */ /* 0x040ff00000001864 */
[----:B------:R-:W-:Y:S01]  /*7af0*/  HMMA.16816.F32 R76, R96, R94, R76 ;  /* 0x0000005e604c723c */ /* 0x000fe2000000184c */
[----:B------:R-:W1:Y:S01]  /*7b00*/  LDSM.16.M88.4 R96, [R175+0xa600] ;  /* 0x00a60000af60783b */ /* 0x000e620000000200 */
[----:B------:R-:W-:-:S02]  /*7b10*/  FADD R11, -R7, R11 ;  /* 0x0000000b070b7221 */ /* 0x000fc40000000100 */
[----:B------:R-:W-:Y:S01]  /*7b20*/  FADD R181, -R9, R10 ;  /* 0x0000000a09b57221 */ /* 0x000fe20000000100 */
[----:B------:R-:W2:Y:S01]  /*7b30*/  S2R R183, SR_CTAID.X ;  /* 0x0000000000b77919 */ /* 0x000ea20000002500 */
[----:B------:R-:W-:Y:S02]  /*7b40*/  FMUL R10, R176, 1.4426950216293334961 ;  /* 0x3fb8aa3bb00a7820 */ /* 0x000fe40000400000 */
[----:B------:R-:W-:Y:S02]  /*7b50*/  FMUL R177, R177, 1.4426950216293334961 ;  /* 0x3fb8aa3bb1b17820 */ /* 0x000fe40000400000 */
[----:B------:R-:W-:Y:S02]  /*7b60*/  FMUL R11, R11, 1.4426950216293334961 ;  /* 0x3fb8aa3b0b0b7820 */ /* 0x000fe40000400000 */
[----:B------:R-:W-:Y:S01]  /*7b70*/  FMUL R176, R181, 1.4426950216293334961 ;  /* 0x3fb8aa3bb5b07820 */ /* 0x000fe20000400000 */
[----:B------:R-:W-:Y:S08]  /*7b80*/  MUFU.EX2 R10, R10 ;  /* 0x0000000a000a7308 */ /* 0x000ff00000000800 */
[----:B------:R-:W3:Y:S08]  /*7b90*/  MUFU.EX2 R177, R177 ;  /* 0x000000b100b17308 */ /* 0x000ef00000000800 */
[----:B------:R-:W4:Y:S08]  /*7ba0*/  MUFU.EX2 R11, R11 ;  /* 0x0000000b000b7308 */ /* 0x000f300000000800 */
[----:B------:R-:W5:Y:S01]  /*7bb0*/  MUFU.EX2 R176, R176 ;  /* 0x000000b000b07308 */ /* 0x000f620000000800 */
[----:B------:R-:W-:Y:S01]  /*7bc0*/  UIADD3 UR4, UP0, UR4, 0x10, URZ ;  /* 0x0000001004047890 */ /* 0x000fe2000ff1e03f */
[----:B---3--:R-:W-:-:S02]  /*7bd0*/  FMUL R12, R177, R12 ;  /* 0x0000000cb10c7220 */ /* 0x008fc40000400000 */
[----:B------:R-:W-:Y:S02]  /*7be0*/  FMUL R13, R177, R13 ;  /* 0x0000000db10d7220 */ /* 0x000fe40000400000 */
[C---:B------:R-:W-:Y:S02]  /*7bf0*/  FMUL R36, R10.reuse, R36 ;  /* 0x000000240a247220 */ /* 0x040fe40000400000 */
[C---:B----4-:R-:W-:Y:S02]  /*7c00*/  FMUL R14, R11.reuse, R14 ;  /* 0x0000000e0b0e7220 */ /* 0x050fe40000400000 */
[----:B------:R-:W-:Y:S02]  /*7c10*/  FMUL R15, R11, R15 ;  /* 0x0000000f0b0f7220 */ /* 0x000fe40000400000 */
[----:B------:R-:W-:Y:S02]  /*7c20*/  FMUL R37, R10, R37 ;  /* 0x000000250a257220 */ /* 0x000fe40000400000 */
[----:B--2---:R-:W-:-:S02]  /*7c30*/  IMAD.SHL.U32 R183, R183, 0x40, RZ ;  /* 0x00000040b7b77824 */ /* 0x004fc400078e00ff */
[C---:B-----5:R-:W-:Y:S02]  /*7c40*/  FMUL R38, R176.reuse, R38 ;  /* 0x00000026b0267220 */ /* 0x060fe40000400000 */
[----:B------:R-:W-:Y:S01]  /*7c50*/  FMUL R39, R176, R39 ;  /* 0x00000027b0277220 */ /* 0x000fe20000400000 */
[----:B------:R-:W-:Y:S01]  /*7c60*/  UIADD3.X UR5, URZ, UR5, URZ, UP0, !UPT ;  /* 0x000000053f057290 */ /* 0x000fe200087fe43f */
[----:B------:R-:W-:Y:S01]  /*7c70*/  IADD3 R183, R183, 0x40, RZ ;  /* 0x00000040b7b77810 */ /* 0x000fe20007ffe0ff */
[----:B0-----:R-:W-:Y:S03]  /*7c80*/  HMMA.16816.F32 R12, R168, R80, R12 ;  /* 0x00000050a80c723c */ /* 0x001fe6000000180c */
[----:B------:R-:W-:-:S05]  /*7c90*/  ISETP.LE.U32.AND P1, PT, R183, UR4, PT ;  /* 0x00000004b7007c0c */ /* 0x000fca000bf23070 */
[----:B-1----:R-:W-:Y:S07]  /*7ca0*/  HMMA.16816.F32 R36, R96, R80, R36 ;  /* 0x000000506024723c */ /* 0x002fee0000001824 */
[----:B------:R-:W-:-:S05]  /*7cb0*/  IMAD.U32 R81, RZ, RZ, UR5 ;  /* 0x00000005ff517e24 */ /* 0x000fca000f8e00ff */
[----:B------:R-:W-:Y:S01]  /*7cc0*/  ISETP.GE.U32.AND.EX P1, PT, R81, RZ, PT, P1 ;  /* 0x000000ff5100720c */ /* 0x000fe20003f26110 */
[C---:B------:R-:W-:Y:S02]  /*7cd0*/  FMUL R16, R177.reuse, R16 ;  /* 0x00000010b1107220 */ /* 0x040fe40000400000 */
[----:B------:R-:W-:Y:S02]  /*7ce0*/  FMUL R17, R177, R17 ;  /* 0x00000011b1117220 */ /* 0x000fe40000400000 */
[C---:B------:R-:W-:Y:S02]  /*7cf0*/  FMUL R18, R11.reuse, R18 ;  /* 0x000000120b127220 */ /* 0x040fe40000400000 */
[----:B------:R-:W-:Y:S02]  /*7d00*/  FMUL R19, R11, R19 ;  /* 0x000000130b137220 */ /* 0x000fe40000400000 */
[C---:B------:R-:W-:Y:S02]  /*7d10*/  FMUL R20, R177.reuse, R20 ;  /* 0x00000014b1147220 */ /* 0x040fe40000400000 */
[----:B------:R-:W-:-:S02]  /*7d20*/  FMUL R21, R177, R21 ;  /* 0x00000015b1157220 */ /* 0x000fc40000400000 */
        /* <DEDUP_REMOVED lines=49> */
[----:B------:R-:W-:Y:S01]  /*8040*/  FMUL R67, R176, R67 ;  /* 0x00000043b0437220 */ /* 0x000fe20000400000 */
[----:B------:R-:W-:Y:S01]  /*8050*/  MOV R80, 0x10 ;  /* 0x0000001000507802 */ /* 0x000fe20000000f00 */
[----:B------:R-:W-:Y:S01]  /*8060*/  HMMA.16816.F32 R16, R168, R82, R16 ;  /* 0x00000052a810723c */ /* 0x000fe20000001810 */
[----:B------:R-:W-:Y:S01]  /*8070*/  FFMA R213, R200, R213, R199 ;  /* 0x000000d5c8d57223 */ /* 0x000fe200000000c7 */
[----:B------:R-:W-:Y:S01]  /*8080*/  MOV R201, R3 ;  /* 0x0000000300c97202 */ /* 0x000fe20000000f00 */
[----:B------:R-:W-:Y:S01]  /*8090*/  FFMA R207, R11, R207, R180 ;  /* 0x000000cf0bcf7223 */ /* 0x000fe200000000b4 */
[----:B------:R-:W-:Y:S01]  /*80a0*/  MOV R189, R6 ;  /* 0x0000000600bd7202 */ /* 0x000fe20000000f00 */
[----:B------:R-:W-:-:S03]  /*80b0*/  FFMA R206, R10, R206, R178 ;  /* 0x000000ce0ace7223 */ /* 0x000fc600000000b2 */
[----:B------:R-:W-:Y:S01]  /*80c0*/  HMMA.16816.F32 R20, R168, R84, R20 ;  /* 0x00000054a814723c */ /* 0x000fe20000001814 */
[----:B------:R-:W-:Y:S01]  /*80d0*/  FFMA R205, R176, R205, R179 ;  /* 0x000000cdb0cd7223 */ /* 0x000fe200000000b3 */
[----:B------:R-:W-:Y:S01]  /*80e0*/  MOV R10, R9 ;  /* 0x00000009000a7202 */ /* 0x000fe20000000f00 */
[----:B------:R-:W-:Y:S02]  /*80f0*/  FFMA R212, R177, R212, R193 ;  /* 0x000000d4b1d47223 */ /* 0x000fe400000000c1 */
[----:B------:R-:W-:-:S03]  /*8100*/  IMAD R174, R80, c[0x0][0x1a4], R174 ;  /* 0x0000690050ae7a24 */ /* 0x000fc600078e02ae */
[----:B------:R-:W-:Y:S01]  /*8110*/  HMMA.16816.F32 R24, R168, R86, R24 ;  /* 0x00000056a818723c */ /* 0x000fe20000001818 */
[----:B------:R-:W-:Y:S02]  /*8120*/  IMAD R173, R80, c[0x0][0x1b4], R173 ;  /* 0x00006d0050ad7a24 */ /* 0x000fe400078e02ad */
[----:B------:R-:W-:Y:S02]  /*8130*/  IMAD.MOV.U32 R200, RZ, RZ, R4 ;  /* 0x000000ffffc87224 */ /* 0x000fe400078e0004 */
[----:B------:R-:W-:-:S03]  /*8140*/  IMAD.MOV.U32 R199, RZ, RZ, R5 ;  /* 0x000000ffffc77224 */ /* 0x000fc600078e0005 */
[----:B------:R-:W-:Y:S01]  /*8150*/  HMMA.16816.F32 R72, R168, R88, R72 ;  /* 0x00000058a848723c */ /* 0x000fe20000001848 */
[----:B------:R-:W-:Y:S02]  /*8160*/  IMAD.MOV.U32 R11, RZ, RZ, R7 ;  /* 0x000000ffff0b7224 */ /* 0x000fe400078e0007 */
[----:B------:R-:W-:-:S05]  /*8170*/  IMAD.MOV.U32 R176, RZ, RZ, R8 ;  /* 0x000000ffffb07224 */ /* 0x000fca00078e0008 */
[C---:B------:R-:W-:Y:S08]  /*8180*/  HMMA.16816.F32 R28, R168.reuse, R90, R28 ;  /* 0x0000005aa81c723c */ /* 0x040ff0000000181c */
[C---:B------:R-:W-:Y:S08]  /*8190*/  HMMA.16816.F32 R32, R168.reuse, R92, R32 ;  /* 0x0000005ca820723c */ /* 0x040ff00000001820 */
[----:B------:R-:W-:Y:S08]  /*81a0*/  HMMA.16816.F32 R68, R168, R94, R68 ;  /* 0x0000005ea844723c */ /* 0x000ff00000001844 */
[----:B------:R-:W-:Y:S01]  /*81b0*/  HMMA.16816.F32 R40, R96, R82, R40 ;  /* 0x000000526028723c */ /* 0x000fe20000001828 */
[----:B------:R-:W-:-:S07]  /*81c0*/  IMAD.MOV.U32 R170, RZ, RZ, R2 ;  /* 0x000000ffffaa7224 */ /* 0x000fce00078e0002 */
[C---:B------:R-:W-:Y:S08]  /*81d0*/  HMMA.16816.F32 R44, R96.reuse, R84, R44 ;  /* 0x00000054602c723c */ /* 0x040ff0000000182c */
[C---:B------:R-:W-:Y:S08]  /*81e0*/  HMMA.16816.F32 R48, R96.reuse, R86, R48 ;  /* 0x000000566030723c */ /* 0x040ff00000001830 */
[C---:B------:R-:W-:Y:S08]  /*81f0*/  HMMA.16816.F32 R52, R96.reuse, R88, R52 ;  /* 0x000000586034723c */ /* 0x040ff00000001834 */
[C---:B------:R-:W-:Y:S08]  /*8200*/  HMMA.16816.F32 R56, R96.reuse, R90, R56 ;  /* 0x0000005a6038723c */ /* 0x040ff00000001838 */
[C---:B------:R-:W-:Y:S08]  /*8210*/  HMMA.16816.F32 R60, R96.reuse, R92, R60 ;  /* 0x0000005c603c723c */ /* 0x040ff0000000183c */
[----:B------:R-:W-:Y:S01]  /*8220*/  HMMA.16816.F32 R64, R96, R94, R64 ;  /* 0x0000005e6040723c */ /* 0x000fe20000001840 */
[----:B------:R-:W-:Y:S01]  /*8230*/  @P1 CALL.REL.NOINC `(.L_x_0) ;  /* 0x0000001000001944 */ /* 0x000fe20003c00000 */
[----:B------:R-:W-:Y:S06]  /*8240*/  BRA `(.L_x_1) ;  /* 0xffffc49000007947 */ /* 0x000fec000383ffff */
.L_x_0:
[----:B------:R-:W0:Y:S01]  /*8250*/  S2R R81, SR_CTAID.X ;  /* 0x0000000000517919 */ /* 0x000e220000002500 */
[----:B------:R-:W-:Y:S01]  /*8260*/  MOV R198, R12 ;  /* 0x0000000c00c67202 */ /* 0x000fe20000000f00 */
[----:B------:R-:W-:Y:S01]  /*8270*/  FMUL R12, R207, 8388608 ;  /* 0x4b000000cf0c7820 */ /* 0x000fe20000400000 */
[----:B------:R-:W-:Y:S01]  /*8280*/  FSETP.GEU.AND P2, PT, R206, 1.175494350822287508e-38, PT ;  /* 0x00800000ce00780b */ /* 0x000fe20003f4e000 */
[----:B------:R-:W1:Y:S01]  /*8290*/  S2R R82, SR_TID.X ;  /* 0x0000000000527919 */ /* 0x000e620000002100 */
[----:B------:R-:W-:Y:S01]  /*82a0*/  IMAD.MOV.U32 R185, RZ, RZ, R13 ;  /* 0x000000ffffb97224 */ /* 0x000fe200078e000d */
[----:B------:R-:W-:Y:S01]  /*82b0*/  MOV R161, R15 ;  /* 0x0000000f00a17202 */ /* 0x000fe20000000f00 */
[----:B------:R-:W-:Y:S01]  /*82c0*/  FMUL R13, R212, 8388608 ;  /* 0x4b000000d40d7820 */ /* 0x000fe20000400000 */
[----:B------:R-:W2:Y:S01]  /*82d0*/  S2R R80, SR_CTAID.Y ;  /* 0x0000000000507919 */ /* 0x000ea20000002600 */
[----:B------:R-:W-:Y:S01]  /*82e0*/  IMAD.MOV.U32 R179, RZ, RZ, R18 ;  /* 0x000000ffffb37224 */ /* 0x000fe200078e0012 */
[----:B------:R-:W-:Y:S01]  /*82f0*/  MOV R177, R21 ;  /* 0x0000001500b17202 */ /* 0x000fe20000000f00 */
[----:B------:R-:W-:Y:S01]  /*8300*/  IMAD.MOV.U32 R18, RZ, RZ, R20 ;  /* 0x000000ffff127224 */ /* 0x000fe200078e0014 */
[C---:B------:R-:W-:Y:S01]  /*8310*/  FSETP.GEU.AND P3, PT, |R205|.reuse, 1.175494350822287508e-38, PT ;  /* 0x00800000cd00780b */ /* 0x040fe20003f6e200 */
[----:B------:R-:W-:Y:S01]  /*8320*/  IMAD.MOV.U32 R91, RZ, RZ, R127 ;  /* 0x000000ffff5b7224 */ /* 0x000fe200078e007f */
[C---:B------:R-:W-:Y:S01]  /*8330*/  FSETP.GT.AND P5, PT, |R206|.reuse, 8.50705917302346158658e+37, PT ;  /* 0x7e800000ce00780b */ /* 0x040fe20003fa4200 */
[----:B------:R-:W-:Y:S01]  /*8340*/  IMAD.MOV.U32 R127, RZ, RZ, R23 ;  /* 0x000000ffff7f7224 */ /* 0x000fe200078e0017 */
[----:B------:R-:W-:Y:S01]  /*8350*/  FSETP.GEU.AND P4, PT, |R206|, 1.175494350822287508e-38, PT ;  /* 0x00800000ce00780b */ /* 0x000fe20003f8e200 */
[----:B------:R-:W-:Y:S01]  /*8360*/  IMAD.MOV.U32 R180, RZ, RZ, R14 ;  /* 0x000000ffffb47224 */ /* 0x000fe200078e000e */
[----:B------:R-:W-:Y:S01]  /*8370*/  FSETP.GEU.AND P6, PT, |R212|, 1.175494350822287508e-38, PT ;  /* 0x00800000d400780b */ /* 0x000fe20003fce200 */
[----:B------:R-:W-:Y:S01]  /*8380*/  IMAD.MOV.U32 R251, RZ, RZ, 0x3dc6b27f ;  /* 0x3dc6b27ffffb7424 */ /* 0x000fe200078e00ff */
[----:B------:R-:W3:Y:S01]  /*8390*/  S2R R199, SR_TID.X ;  /* 0x0000000000c77919 */ /* 0x000ee20000002100 */
[----:B------:R-:W-:Y:S01]  /*83a0*/  IMAD.MOV.U32 R173, RZ, RZ, R22 ;  /* 0x000000ffffad7224 */ /* 0x000fe200078e0016 */
[----:B------:R-:W-:Y:S01]  /*83b0*/  MOV R86, R125 ;  /* 0x0000007d00567202 */ /* 0x000fe20000000f00 */
[----:B------:R-:W-:Y:S01]  /*83c0*/  FMUL R244, R205, 8388608 ;  /* 0x4b000000cdf47820 */ /* 0x000fe20000400000 */
[----:B------:R-:W4:Y:S01]  /*83d0*/  S2R R97, SR_TID.X ;  /* 0x0000000000617919 */ /* 0x000f220000002100 */
[----:B0-----:R-:W-:Y:S01]  /*83e0*/  IMAD.SHL.U32 R81, R81, 0x40, RZ ;  /* 0x0000004051517824 */ /* 0x001fe200078e00ff */
[----:B------:R-:W-:Y:S01]  /*83f0*/  MOV R87, R120 ;  /* 0x0000007800577202 */ /* 0x000fe20000000f00 */
[----:B------:R-:W-:Y:S01]  /*8400*/  @P5 FMUL R65, R65, 0.25 ;  /* 0x3e80000041415820 */ /* 0x000fe20000400000 */
[----:B------:R-:W-:Y:S01]  /*8410*/  MOV R166, R123 ;  /* 0x0000007b00a67202 */ /* 0x000fe20000000f00 */
[----:B------:R-:W-:Y:S01]  /*8420*/  @P5 FMUL R64, R64, 0.25 ;  /* 0x3e80000040405820 */ /* 0x000fe20000400000 */
[----:B-1----:R-:W-:Y:S01]  /*8430*/  LOP3.LUT R81, R81, 0x3f, R82, 0xf8, !PT ;  /* 0x0000003f51517812 */ /* 0x002fe200078ef852 */
[----:B------:R-:W-:Y:S01]  /*8440*/  @P5 FMUL R57, R57, 0.25 ;  /* 0x3e80000039395820 */ /* 0x000fe20000400000 */
[----:B------:R-:W-:Y:S01]  /*8450*/  MOV R171, R118 ;  /* 0x0000007600ab7202 */ /* 0x000fe20000000f00 */
[----:B--2---:R-:W-:Y:S01]  /*8460*/  IMAD R0, R80, c[0x0][0x1c0], RZ ;  /* 0x0000700050007a24 */ /* 0x004fe200078e02ff */
[----:B------:R-:W-:Y:S01]  /*8470*/  MOV R174, R113 ;  /* 0x0000007100ae7202 */ /* 0x000fe20000000f00 */
[----:B------:R-:W-:Y:S01]  /*8480*/  IMAD R11, R81, c[0x0][0x1c4], RZ ;  /* 0x00007100510b7a24 */ /* 0x000fe200078e02ff */
[----:B------:R-:W0:Y:S01]  /*8490*/  S2R R80, SR_TID.X ;  /* 0x0000000000507919 */ /* 0x000e220000002100 */
[C---:B------:R-:W-:Y:S01]  /*84a0*/  IMAD.SHL.U32 R10, R0.reuse, 0x2, RZ ;  /* 0x00000002000a7824 */ /* 0x040fe200078e00ff */
[----:B------:R-:W-:Y:S01]  /*84b0*/  MOV R178, R108 ;  /* 0x0000006c00b27202 */ /* 0x000fe20000000f00 */
[----:B------:R-:W-:Y:S01]  /*84c0*/  IMAD.HI R0, R0, 0x2, RZ ;  /* 0x0000000200007827 */ /* 0x000fe200078e02ff */
[C---:B------:R-:W-:Y:S01]  /*84d0*/  SHF.L.U32 R81, R11.reuse, 0x1, RZ ;  /* 0x000000010b517819 */ /* 0x040fe200000006ff */
[----:B------:R-:W-:Y:S01]  /*84e0*/  BAR.SYNC.DEFER_BLOCKING 0x0 ;  /* 0x0000000000007b1d */ /* 0x000fe20000010000 */
[----:B------:R-:W-:Y:S01]  /*84f0*/  MOV R189, R111 ;  /* 0x0000006f00bd7202 */ /* 0x000fe20000000f00 */
[----:B------:R-:W-:Y:S01]  /*8500*/  IMAD.HI R11, R11, 0x2, RZ ;  /* 0x000000020b0b7827 */ /* 0x000fe200078e02ff */
[----:B------:R-:W-:-:S02]  /*8510*/  IADD3 R10, P0, P1, R81, c[0x0][0x178], R10 ;  /* 0x00005e00510a7a10 */ /* 0x000fc4000791e00a */
[----:B------:R-:W-:Y:S01]  /*8520*/  MOV R192, R106 ;  /* 0x0000006a00c07202 */ /* 0x000fe20000000f00 */
[----:B------:R-:W-:Y:S01]  /*8530*/  @P5 FMUL R56, R56, 0.25 ;  /* 0x3e80000038385820 */ /* 0x000fe20000400000 */
[----:B------:R-:W-:Y:S01]  /*8540*/  IADD3.X R0, R11, c[0x0][0x17c], R0, P0, P1 ;  /* 0x00005f000b007a10 */ /* 0x000fe200007e2400 */
[----:B------:R-:W-:Y:S01]  /*8550*/  FMUL R11, R206, 8388608 ;  /* 0x4b000000ce0b7820 */ /* 0x000fe20000400000 */
[----:B------:R-:W-:Y:S01]  /*8560*/  FSETP.GEU.AND P1, PT, R207, 1.175494350822287508e-38, PT ;  /* 0x00800000cf00780b */ /* 0x000fe20003f2e000 */
[----:B------:R-:W-:Y:S01]  /*8570*/  @P5 FMUL R53, R53, 0.25 ;  /* 0x3e80000035355820 */ /* 0x000fe20000400000 */
[----:B------:R-:W-:Y:S01]  /*8580*/  FSETP.GEU.AND P0, PT, R212, 1.175494350822287508e-38, PT ;  /* 0x00800000d400780b */ /* 0x000fe20003f0e000 */
[----:B------:R-:W-:Y:S01]  /*8590*/  @P5 FMUL R52, R52, 0.25 ;  /* 0x3e80000034345820 */ /* 0x000fe20000400000 */
[----:B------:R-:W-:Y:S01]  /*85a0*/  FSEL R11, R11, R206, !P2 ;  /* 0x000000ce0b0b7208 */ /* 0x000fe20005000000 */
[----:B------:R-:W-:Y:S01]  /*85b0*/  @P5 FMUL R49, R49, 0.25 ;  /* 0x3e80000031315820 */ /* 0x000fe20000400000 */
[----:B------:R-:W-:Y:S01]  /*85c0*/  FSEL R12, R12, R207, !P1 ;  /* 0x000000cf0c0c7208 */ /* 0x000fe20004800000 */
[----:B------:R-:W-:Y:S01]  /*85d0*/  @P5 FMUL R48, R48, 0.25 ;  /* 0x3e80000030305820 */ /* 0x000fe20000400000 */
[----:B------:R-:W-:Y:S01]  /*85e0*/  IADD3 R20, R11, -0x3f3504f3, RZ ;  /* 0xc0cafb0d0b147810 */ /* 0x000fe20007ffe0ff */
[----:B------:R-:W-:Y:S01]  /*85f0*/  @P5 FMUL R45, R45, 0.25 ;  /* 0x3e8000002d2d5820 */ /* 0x000fe20000400000 */
[----:B------:R-:W-:Y:S01]  /*8600*/  IADD3 R15, R12, -0x3f3504f3, RZ ;  /* 0xc0cafb0d0c0f7810 */ /* 0x000fe20007ffe0ff */
[----:B------:R-:W-:Y:S01]  /*8610*/  @P5 FMUL R44, R44, 0.25 ;  /* 0x3e8000002c2c5820 */ /* 0x000fe20000400000 */
[----:B------:R-:W-:Y:S01]  /*8620*/  FSEL R13, R13, R212, !P0 ;  /* 0x000000d40d0d7208 */ /* 0x000fe20004000000 */
[----:B------:R-:W-:Y:S01]  /*8630*/  @P5 FMUL R41, R41, 0.25 ;  /* 0x3e80000029295820 */ /* 0x000fe20000400000 */
[----:B------:R-:W-:Y:S01]  /*8640*/  LOP3.LUT R92, R20, 0xff800000, RZ, 0xc0, !PT ;  /* 0xff800000145c7812 */ /* 0x000fe200078ec0ff */
[----:B------:R-:W-:Y:S01]  /*8650*/  @P5 FMUL R40, R40, 0.25 ;  /* 0x3e80000028285820 */ /* 0x000fe20000400000 */
[----:B------:R-:W-:Y:S01]  /*8660*/  LOP3.LUT R23, R15, 0xff800000, RZ, 0xc0, !PT ;  /* 0xff8000000f177812 */ /* 0x000fe200078ec0ff */
[----:B------:R-:W-:Y:S01]  /*8670*/  @P5 FMUL R37, R37, 0.25 ;  /* 0x3e80000025255820 */ /* 0x000fe20000400000 */
[----:B------:R-:W-:Y:S01]  /*8680*/  IADD3 R14, R13, -0x3f3504f3, RZ ;  /* 0xc0cafb0d0d0e7810 */ /* 0x000fe20007ffe0ff */
[----:B------:R-:W1:Y:S01]  /*8690*/  I2F R93, R92 ;  /* 0x0000005c005d7306 */ /* 0x000e620000201400 */
[----:B------:R-:W-:Y:S01]  /*86a0*/  IADD3 R21, R11, -R92, RZ ;  /* 0x8000005c0b157210 */ /* 0x000fe20007ffe0ff */
[----:B------:R-:W-:Y:S01]  /*86b0*/  IMAD.IADD R15, R12, 0x1, -R23 ;  /* 0x000000010c0f7824 */ /* 0x000fe200078e0a17 */
[----:B------:R-:W-:Y:S01]  /*86c0*/  LOP3.LUT R20, R14, 0xff800000, RZ, 0xc0, !PT ;  /* 0xff8000000e147812 */ /* 0x000fe200078ec0ff */
[----:B------:R-:W-:Y:S01]  /*86d0*/  @P5 FMUL R36, R36, 0.25 ;  /* 0x3e80000024245820 */ /* 0x000fe20000400000 */
[----:B0-----:R-:W-:Y:S01]  /*86e0*/  LOP3.LUT R82, R80, 0x1c, RZ, 0xc0, !PT ;  /* 0x0000001c50527812 */ /* 0x001fe200078ec0ff */
[----:B------:R-:W-:Y:S01]  /*86f0*/  FADD R96, R21, -1 ;  /* 0xbf80000015607421 */ /* 0x000fe20000000000 */
[----:B------:R-:W-:Y:S01]  /*8700*/  IADD3 R14, R13, -R20, RZ ;  /* 0x800000140d0e7210 */ /* 0x000fe20007ffe0ff */
[----:B------:R-:W-:Y:S01]  /*8710*/  FADD R94, R15, -1 ;  /* 0xbf8000000f5e7421 */ /* 0x000fe20000000000 */
[----:B------:R0:W-:Y:S01]  /*8720*/  I2F R92, R23 ;  /* 0x00000017005c7306 */ /* 0x0001e20000201400 */
[-C--:B------:R-:W-:Y:S01]  /*8730*/  FFMA.FTZ R21, R96, R251.reuse, -0.16845393180847167969 ;  /* 0xbe2c7f3060157423 */ /* 0x080fe200000100fb */
[----:B------:R-:W-:Y:S01]  /*8740*/  LOP3.LUT R80, R80, 0x3, RZ, 0xc0, !PT ;  /* 0x0000000350507812 */ /* 0x000fe200078ec0ff */
[----:B------:R-:W-:Y:S01]  /*8750*/  FFMA.FTZ R15, R94, R251, -0.16845393180847167969 ;  /* 0xbe2c7f305e0f7423 */ /* 0x000fe200000100fb */
[----:B------:R-:W-:Y:S01]  /*8760*/  MOV R194, R101 ;  /* 0x0000006500c27202 */ /* 0x000fe20000000f00 */
[----:B------:R-:W-:Y:S01]  /*8770*/  FADD R22, R14, -1 ;  /* 0xbf8000000e167421 */ /* 0x000fe20000000000 */
[----:B------:R-:W-:Y:S01]  /*8780*/  FSEL R14, RZ, -23, P2 ;  /* 0xc1b80000ff0e7808 */ /* 0x000fe20001000000 */
[----:B------:R-:W-:Y:S01]  /*8790*/  FFMA.FTZ R95, R96, R21, 0.1716887056827545166 ;  /* 0x3e2fcf2a605f7423 */ /* 0x000fe20000010015 */
[----:B------:R-:W-:Y:S01]  /*87a0*/  ISETP.GE.U32.AND P2, PT, R11, 0x7f800000, PT ;  /* 0x7f8000000b00780c */ /* 0x000fe20003f46070 */
[----:B------:R-:W-:Y:S01]  /*87b0*/  FFMA.FTZ R21, R94, R15, 0.1716887056827545166 ;  /* 0x3e2fcf2a5e157423 */ /* 0x000fe2000001000f */
[----:B0-----:R-:W-:Y:S01]  /*87c0*/  FSEL R23, RZ, -23, P1 ;  /* 0xc1b80000ff177808 */ /* 0x001fe20000800000 */
[----:B------:R-:W-:Y:S01]  /*87d0*/  FFMA.FTZ R15, R22, R251, -0.16845393180847167969 ;  /* 0xbe2c7f30160f7423 */ /* 0x000fe200000100fb */
[----:B------:R-:W-:Y:S01]  /*87e0*/  ISETP.GE.U32.AND P1, PT, R12, 0x7f800000, PT ;  /* 0x7f8000000c00780c */ /* 0x000fe20003f26070 */
[----:B------:R-:W-:Y:S01]  /*87f0*/  FFMA.FTZ R21, R94, R21, -0.17900948226451873779 ;  /* 0xbe374e435e157423 */ /* 0x000fe20000010015 */
[----:B----4-:R-:W-:Y:S01]  /*8800*/  SHF.R.U32.HI R97, RZ, 0x6, R97 ;  /* 0x00000006ff617819 */ /* 0x010fe20000011661 */
[----:B------:R-:W-:Y:S01]  /*8810*/  FFMA.FTZ R15, R22, R15, 0.1716887056827545166 ;  /* 0x3e2fcf2a160f7423 */ /* 0x000fe2000001000f */
[----:B------:R-:W-:Y:S01]  /*8820*/  MOV R83, R128 ;  /* 0x0000008000537202 */ /* 0x000fe20000000f00 */
[----:B------:R-:W-:Y:S01]  /*8830*/  FFMA.FTZ R21, R94, R21, 0.20512372255325317383 ;  /* 0x3e520bf45e157423 */ /* 0x000fe20000010015 */
[----:B------:R-:W-:Y:S01]  /*8840*/  SGXT.U32 R97, R97, 0x1 ;  /* 0x000000016161781a */ /* 0x000fe20000000000 */
[----:B------:R-:W-:Y:S01]  /*8850*/  FFMA.FTZ R15, R22, R15, -0.17900948226451873779 ;  /* 0xbe374e43160f7423 */ /* 0x000fe2000001000f */
[----:B---3--:R-:W-:Y:S01]  /*8860*/  LOP3.LUT R252, R199, 0x18, RZ, 0xc0, !PT ;  /* 0x00000018c7fc7812 */ /* 0x008fe200078ec0ff */
[----:B------:R-:W-:-:S02]  /*8870*/  FFMA.FTZ R21, R94, R21, -0.24046532809734344482 ;  /* 0xbe763c8b5e157423 */ /* 0x000fc40000010015 */
[----:B------:R-:W-:Y:S02]  /*8880*/  FFMA.FTZ R15, R22, R15, 0.20512372255325317383 ;  /* 0x3e520bf4160f7423 */ /* 0x000fe4000001000f */
[----:B------:R-:W-:Y:S02]  /*8890*/  FFMA.FTZ R21, R94, R21, 0.28857114911079406738 ;  /* 0x3e93bf995e157423 */ /* 0x000fe40000010015 */
[----:B------:R-:W-:Y:S02]  /*88a0*/  FFMA.FTZ R15, R22, R15, -0.24046532809734344482 ;  /* 0xbe763c8b160f7423 */ /* 0x000fe4000001000f */
[----:B-1----:R-:W-:Y:S01]  /*88b0*/  FFMA.FTZ R247, R93, 1.1920928955078125e-07, R14 ;  /* 0x340000005df77823 */ /* 0x002fe2000001000e */
[----:B------:R-:W-:Y:S01]  /*88c0*/  FSEL R14, RZ, -23, P0 ;  /* 0xc1b80000ff0e7808 */ /* 0x000fe20000000000 */
[----:B------:R-:W-:Y:S01]  /*88d0*/  FFMA.FTZ R93, R94, R21, -0.36067417263984680176 ;  /* 0xbeb8aa495e5d7423 */ /* 0x000fe20000010015 */
[----:B------:R-:W-:Y:S01]  /*88e0*/  ISETP.GE.U32.AND P0, PT, R13, 0x7f800000, PT ;  /* 0x7f8000000d00780c */ /* 0x000fe20003f06070 */
[----:B------:R-:W-:-:S02]  /*88f0*/  FFMA.FTZ R21, R22, R15, 0.28857114911079406738 ;  /* 0x3e93bf9916157423 */ /* 0x000fc4000001000f */
[----:B------:R-:W-:Y:S01]  /*8900*/  FFMA.FTZ R95, R96, R95, -0.17900948226451873779 ;  /* 0xbe374e43605f7423 */ /* 0x000fe2000001005f */
[----:B------:R-:W0:Y:S01]  /*8910*/  I2F R15, R20 ;  /* 0x00000014000f7306 */ /* 0x000e220000201400 */
[----:B------:R-:W-:Y:S02]  /*8920*/  FFMA.FTZ R21, R22, R21, -0.36067417263984680176 ;  /* 0xbeb8aa4916157423 */ /* 0x000fe40000010015 */
[----:B------:R-:W-:Y:S02]  /*8930*/  FFMA.FTZ R95, R96, R95, 0.20512372255325317383 ;  /* 0x3e520bf4605f7423 */ /* 0x000fe4000001005f */
[----:B------:R-:W-:Y:S02]  /*8940*/  FFMA.FTZ R21, R22, R21, 0.48089820146560668945 ;  /* 0x3ef6384a16157423 */ /* 0x000fe40000010015 */
[----:B------:R-:W-:Y:S02]  /*8950*/  FFMA.FTZ R95, R96, R95, -0.24046532809734344482 ;  /* 0xbe763c8b605f7423 */ /* 0x000fe4000001005f */
[----:B------:R-:W-:-:S02]  /*8960*/  FFMA.FTZ R21, R22, R21, -0.72134751081466674805 ;  /* 0xbf38aa3b16157423 */ /* 0x000fc40000010015 */
[----:B------:R-:W-:Y:S02]  /*8970*/  FFMA.FTZ R95, R96, R95, 0.28857114911079406738 ;  /* 0x3e93bf99605f7423 */ /* 0x000fe4000001005f */
[----:B------:R-:W-:Y:S02]  /*8980*/  FMUL R21, R22, R21 ;  /* 0x0000001516157220 */ /* 0x000fe40000400000 */
[----:B------:R-:W-:Y:S02]  /*8990*/  FFMA.FTZ R95, R96, R95, -0.36067417263984680176 ;  /* 0xbeb8aa49605f7423 */ /* 0x000fe4000001005f */
[----:B------:R-:W-:Y:S02]  /*89a0*/  FMUL R21, R22, R21 ;  /* 0x0000001516157220 */ /* 0x000fe40000400000 */
[----:B------:R-:W-:Y:S02]  /*89b0*/  FFMA.FTZ R95, R96, R95, 0.48089820146560668945 ;  /* 0x3ef6384a605f7423 */ /* 0x000fe4000001005f */
[----:B0-----:R-:W-:-:S02]  /*89c0*/  FFMA.FTZ R14, R15, 1.1920928955078125e-07, R14 ;  /* 0x340000000f0e7823 */ /* 0x001fc4000001000e */
[----:B------:R-:W-:Y:S02]  /*89d0*/  FFMA.FTZ R21, R22, 1.4426950216293334961, R21 ;  /* 0x3fb8aa3b16157823 */ /* 0x000fe40000010015 */
[----:B------:R-:W-:Y:S02]  /*89e0*/  FFMA.FTZ R95, R96, R95, -0.72134751081466674805 ;  /* 0xbf38aa3b605f7423 */ /* 0x000fe4000001005f */
[----:B------:R-:W-:Y:S02]  /*89f0*/  FFMA.FTZ R93, R94, R93, 0.48089820146560668945 ;  /* 0x3ef6384a5e5d7423 */ /* 0x000fe4000001005d */
[----:B------:R-:W-:Y:S01]  /*8a00*/  FADD R249, R14, R21 ;  /* 0x000000150ef97221 */ /* 0x000fe20000000000 */
[----:B------:R-:W-:Y:S01]  /*8a10*/  @P0 MOV R14, 0x7f800000 ;  /* 0x7f800000000e0802 */ /* 0x000fe20000000f00 */
[----:B------:R-:W-:Y:S02]  /*8a20*/  FMUL R95, R96, R95 ;  /* 0x0000005f605f7220 */ /* 0x000fe40000400000 */
[----:B------:R-:W-:-:S02]  /*8a30*/  FFMA.FTZ R93, R94, R93, -0.72134751081466674805 ;  /* 0xbf38aa3b5e5d7423 */ /* 0x000fc4000001005d */
[----:B------:R-:W-:Y:S02]  /*8a40*/  FMUL R95, R96, R95 ;  /* 0x0000005f605f7220 */ /* 0x000fe40000400000 */
[----:B------:R-:W-:Y:S02]  /*8a50*/  FMUL R93, R94, R93 ;  /* 0x0000005d5e5d7220 */ /* 0x000fe40000400000 */
[----:B------:R-:W-:Y:S01]  /*8a60*/  @P0 FFMA.FTZ R249, R13, R14, +INF ;  /* 0x7f8000000df90423 */ /* 0x000fe2000001000e */
[----:B------:R-:W-:Y:S01]  /*8a70*/  FSETP.GT.AND P0, PT, |R205|, 8.50705917302346158658e+37, PT ;  /* 0x7e800000cd00780b */ /* 0x000fe20003f04200 */
[----:B------:R-:W-:Y:S02]  /*8a80*/  FFMA.FTZ R96, R96, 1.4426950216293334961, R95 ;  /* 0x3fb8aa3b60607823 */ /* 0x000fe4000001005f */
[----:B------:R-:W-:Y:S02]  /*8a90*/  FMUL R93, R94, R93 ;  /* 0x0000005d5e5d7220 */ /* 0x000fe40000400000 */
[----:B------:R-:W-:-:S02]  /*8aa0*/  @P2 IMAD.MOV.U32 R20, RZ, RZ, 0x7f800000 ;  /* 0x7f800000ff142424 */ /* 0x000fc400078e00ff */
[----:B------:R-:W-:Y:S02]  /*8ab0*/  FADD R247, R247, R96 ;  /* 0x00000060f7f77221 */ /* 0x000fe40000000000 */
[----:B------:R-:W-:Y:S01]  /*8ac0*/  FFMA.FTZ R94, R94, 1.4426950216293334961, R93 ;  /* 0x3fb8aa3b5e5e7823 */ /* 0x000fe2000001005d */
[----:B------:R-:W-:Y:S01]  /*8ad0*/  MOV R93, R63 ;  /* 0x0000003f005d7202 */ /* 0x000fe20000000f00 */
[----:B------:R-:W-:Y:S01]  /*8ae0*/  @P2 FFMA.FTZ R247, R11, R20, +INF ;  /* 0x7f8000000bf72423 */ /* 0x000fe20000010014 */
[----:B------:R-:W-:Y:S01]  /*8af0*/  FSETP.GEU.AND P2, PT, R205, 1.175494350822287508e-38, PT ;  /* 0x00800000cd00780b */ /* 0x000fe20003f4e000 */
[----:B------:R-:W-:Y:S01]  /*8b00*/  @P0 FMUL R67, R67, 0.25 ;  /* 0x3e80000043430820 */ /* 0x000fe20000400000 */
[----:B------:R-:W-:Y:S01]  /*8b10*/  SHF.L.U32 R20, R199, 0xc, RZ ;  /* 0x0000000cc7147819 */ /* 0x000fe200000006ff */
[----:B------:R-:W-:Y:S01]  /*8b20*/  @P0 FMUL R66, R66, 0.25 ;  /* 0x3e80000042420820 */ /* 0x000fe20000400000 */
[----:B------:R-:W-:Y:S01]  /*8b30*/  FSEL R244, R244, R205, !P2 ;  /* 0x000000cdf4f47208 */ /* 0x000fe20005000000 */
[----:B------:R-:W-:Y:S01]  /*8b40*/  @P0 FMUL R93, R93, 0.25 ;  /* 0x3e8000005d5d0820 */ /* 0x000fe20000400000 */
[----:B------:R-:W-:Y:S01]  /*8b50*/  LOP3.LUT R20, R20, 0x6000, RZ, 0xc0, !PT ;  /* 0x0000600014147812 */ /* 0x000fe200078ec0ff */
[----:B------:R-:W-:-:S02]  /*8b60*/  @P0 FMUL R62, R62, 0.25 ;  /* 0x3e8000003e3e0820 */ /* 0x000fc40000400000 */
[----:B------:R-:W-:Y:S02]  /*8b70*/  @P0 FMUL R59, R59, 0.25 ;  /* 0x3e8000003b3b0820 */ /* 0x000fe40000400000 */
[----:B------:R-:W-:Y:S02]  /*8b80*/  @P0 FMUL R58, R58, 0.25 ;  /* 0x3e8000003a3a0820 */ /* 0x000fe40000400000 */
[----:B------:R-:W-:Y:S02]  /*8b90*/  @P0 FMUL R55, R55, 0.25 ;  /* 0x3e80000037370820 */ /* 0x000fe40000400000 */
[----:B------:R-:W-:Y:S02]  /*8ba0*/  @P0 FMUL R54, R54, 0.25 ;  /* 0x3e80000036360820 */ /* 0x000fe40000400000 */
[----:B------:R-:W-:Y:S02]  /*8bb0*/  @P0 FMUL R51, R51, 0.25 ;  /* 0x3e80000033330820 */ /* 0x000fe40000400000 */
[----:B------:R-:W-:-:S02]  /*8bc0*/  @P0 FMUL R50, R50, 0.25 ;  /* 0x3e80000032320820 */ /* 0x000fc40000400000 */
[----:B------:R-:W-:Y:S02]  /*8bd0*/  @P0 FMUL R47, R47, 0.25 ;  /* 0x3e8000002f2f0820 */ /* 0x000fe40000400000 */
[----:B------:R-:W-:Y:S02]  /*8be0*/  @P0 FMUL R46, R46, 0.25 ;  /* 0x3e8000002e2e0820 */ /* 0x000fe40000400000 */
[----:B------:R-:W-:Y:S02]  /*8bf0*/  @P0 FMUL R43, R43, 0.25 ;  /* 0x3e8000002b2b0820 */ /* 0x000fe40000400000 */
[----:B------:R-:W-:Y:S02]  /*8c00*/  @P0 FMUL R42, R42, 0.25 ;  /* 0x3e8000002a2a0820 */ /* 0x000fe40000400000 */
[----:B------:R-:W-:Y:S02]  /*8c10*/  @P0 FMUL R39, R39, 0.25 ;  /* 0x3e80000027270820 */ /* 0x000fe40000400000 */
[----:B------:R-:W-:-:S02]  /*8c20*/  @P0 FMUL R38, R38, 0.25 ;  /* 0x3e80000026260820 */ /* 0x000fc40000400000 */
[----:B------:R-:W-:Y:S01]  /*8c30*/  @P0 FMUL R205, R205, 0.25 ;  /* 0x3e800000cdcd0820 */ /* 0x000fe20000400000 */
[----:B------:R-:W-:Y:S01]  /*8c40*/  FSETP.GT.AND P0, PT, |R207|, 8.50705917302346158658e+37, PT ;  /* 0x7e800000cf00780b */ /* 0x000fe20003f04200 */
[----:B------:R-:W-:Y:S02]  /*8c50*/  FFMA.FTZ R23, R92, 1.1920928955078125e-07, R23 ;  /* 0x340000005c177823 */ /* 0x000fe40000010017 */
[----:B------:R-:W-:Y:S02]  /*8c60*/  @P1 IMAD.MOV.U32 R15, RZ, RZ, 0x7f800000 ;  /* 0x7f800000ff0f1424 */ /* 0x000fe400078e00ff */
[----:B------:R-:W-:Y:S02]  /*8c70*/  FADD R248, R23, R94 ;  /* 0x0000005e17f87221 */ /* 0x000fe40000000000 */
[----:B------:R-:W-:Y:S01]  /*8c80*/  @P1 FFMA.FTZ R248, R12, R15, +INF ;  /* 0x7f8000000cf81423 */ /* 0x000fe2000001000f */
[----:B------:R-:W-:Y:S01]  /*8c90*/  FSETP.GEU.AND P1, PT, |R207|, 1.175494350822287508e-38, PT ;  /* 0x00800000cf00780b */ /* 0x000fe20003f2e200 */
[----:B------:R-:W-:-:S02]  /*8ca0*/  IMAD.MOV.U32 R92, RZ, RZ, R60 ;  /* 0x000000ffff5c7224 */ /* 0x000fc400078e003c */
[----:B------:R-:W-:Y:S02]  /*8cb0*/  IMAD.MOV.U32 R60, RZ, RZ, R61 ;  /* 0x000000ffff3c7224 */ /* 0x000fe400078e003d */
        /* <DEDUP_REMOVED lines=16> */
[----:B------:R-:W-:Y:S01]  /*8dc0*/  @P0 FMUL R207, R207, 0.25 ;  /* 0x3e800000cfcf0820 */ /* 0x000fe20000400000 */
[----:B------:R-:W-:Y:S01]  /*8dd0*/  FSETP.GT.AND P0, PT, |R212|, 8.50705917302346158658e+37, PT ;  /* 0x7e800000d400780b */ /* 0x000fe20003f04200 */
[----:B------:R-:W-:-:S02]  /*8de0*/  @P5 FMUL R60, R60, 0.25 ;  /* 0x3e8000003c3c5820 */ /* 0x000fc40000400000 */
[----:B------:R-:W-:Y:S02]  /*8df0*/  @P5 FMUL R92, R92, 0.25 ;  /* 0x3e8000005c5c5820 */ /* 0x000fe40000400000 */
[----:B------:R-:W-:Y:S01]  /*8e00*/  @P5 FMUL R206, R206, 0.25 ;  /* 0x3e800000cece5820 */ /* 0x000fe20000400000 */
[----:B------:R-:W-:Y:S01]  /*8e10*/  FSETP.GEU.AND P5, PT, |R213|, 1.175494350822287508e-38, PT ;  /* 0x00800000d500780b */ /* 0x000fe20003fae200 */
[----:B------:R-:W-:Y:S02]  /*8e20*/  @!P4 FMUL R65, R65, 16777216 ;  /* 0x4b8000004141c820 */ /* 0x000fe40000400000 */
[----:B------:R-:W-:Y:S02]  /*8e30*/  @!P4 FMUL R64, R64, 16777216 ;  /* 0x4b8000004040c820 */ /* 0x000fe40000400000 */
[----:B------:R-:W-:Y:S02]  /*8e40*/  @!P4 FMUL R60, R60, 16777216 ;  /* 0x4b8000003c3cc820 */ /* 0x000fe40000400000 */
        /* <DEDUP_REMOVED lines=16> */
[----:B------:R-:W-:Y:S01]  /*8f50*/  @P0 FMUL R198, R198, 0.25 ;  /* 0x3e800000c6c60820 */ /* 0x000fe20000400000 */
[----:B------:R-:W-:Y:S01]  /*8f60*/  FSETP.GEU.AND P0, PT, |R214|, 1.175494350822287508e-38, PT ;  /* 0x00800000d600780b */ /* 0x000fe20003f0e200 */
[----:B------:R-:W-:Y:S02]  /*8f70*/  @!P4 FMUL R92, R92, 16777216 ;  /* 0x4b8000005c5cc820 */ /* 0x000fe40000400000 */
[----:B------:R-:W-:-:S02]  /*8f80*/  @!P4 FMUL R57, R57, 16777216 ;  /* 0x4b8000003939c820 */ /* 0x000fc40000400000 */
[----:B------:R-:W-:Y:S02]  /*8f90*/  @!P4 FMUL R56, R56, 16777216 ;  /* 0x4b8000003838c820 */ /* 0x000fe40000400000 */
[----:B------:R-:W-:Y:S02]  /*8fa0*/  @!P4 FMUL R53, R53, 16777216 ;  /* 0x4b8000003535c820 */ /* 0x000fe40000400000 */
[----:B------:R-:W-:Y:S02]  /*8fb0*/  @!P4 FMUL R52, R52, 16777216 ;  /* 0x4b8000003434c820 */ /* 0x000fe40000400000 */
[----:B------:R-:W-:Y:S02]  /*8fc0*/  @!P4 FMUL R49, R49, 16777216 ;  /* 0x4b8000003131c820 */ /* 0x000fe40000400000 */
[----:B------:R-:W-:Y:S02]  /*8fd0*/  @!P4 FMUL R48, R48, 16777216 ;  /* 0x4b8000003030c820 */ /* 0x000fe40000400000 */
[----:B------:R-:W-:-:S02]  /*8fe0*/  @!P4 FMUL R45, R45, 16777216 ;  /* 0x4b8000002d2dc820 */ /* 0x000fc40000400000 */
[----:B------:R-:W-:Y:S02]  /*8ff0*/  @!P4 FMUL R44, R44, 16777216 ;  /* 0x4b8000002c2cc820 */ /* 0x000fe40000400000 */
[----:B------:R-:W-:Y:S02]  /*9000*/  @!P4 FMUL R41, R41, 16777216 ;  /* 0x4b8000002929c820 */ /* 0x000fe40000400000 */
[----:B------:R-:W-:Y:S02]  /*9010*/  @!P4 FMUL R40, R40, 16777216 ;  /* 0x4b8000002828c820 */ /* 0x000fe40000400000 */
[----:B------:R-:W-:Y:S02]  /*9020*/  @!P4 FMUL R37, R37, 16777216 ;  /* 0x4b8000002525c820 */ /* 0x000fe40000400000 */
[----:B------:R-:W-:Y:S02]  /*9030*/  @!P4 FMUL R36, R36, 16777216 ;  /* 0x4b8000002424c820 */ /* 0x000fe40000400000 */
[----:B------:R-:W-:Y:S01]  /*9040*/  @!P4 FMUL R206, R206, 16777216 ;  /* 0x4b800000cecec820 */ /* 0x000fe20000400000 */
[----:B------:R-:W-:Y:S01]  /*9050*/  FSETP.GT.AND P4, PT, |R213|, 8.50705917302346158658e+37, PT ;  /* 0x7e800000d500780b */ /* 0x000fe20003f84200 */
[----:B------:R-:W-:-:S02]  /*9060*/  @!P6 FMUL R69, R69, 16777216 ;  /* 0x4b8000004545e820 */ /* 0x000fc40000400000 */
[----:B------:R-:W-:Y:S01]  /*9070*/  @!P6 FMUL R68, R68, 16777216 ;  /* 0x4b8000004444e820 */ /* 0x000fe20000400000 */
[----:B------:R-:W-:Y:S01]  /*9080*/  MUFU.RCP R123, R206 ;  /* 0x000000ce007b7308 */ /* 0x000fe20000001000 */
        /* <DEDUP_REMOVED lines=14> */
[----:B------:R-:W-:Y:S01]  /*9170*/  @!P6 FMUL R198, R198, 16777216 ;  /* 0x4b800000c6c6e820 */ /* 0x000fe20000400000 */
[----:B------:R-:W-:Y:S01]  /*9180*/  FSETP.GT.AND P6, PT, |R214|, 8.50705917302346158658e+37, PT ;  /* 0x7e800000d600780b */ /* 0x000fe20003fc4200 */
[----:B------:R-:W-:Y:S02]  /*9190*/  IMAD.SHL.U32 R80, R80, 0x20, RZ ;  /* 0x0000002050507824 */ /* 0x000fe400078e00ff */
[----:B------:R-:W-:Y:S01]  /*91a0*/  IMAD.SHL.U32 R90, R82, 0x4, RZ ;  /* 0x00000004525a7824 */ /* 0x000fe200078e00ff */
[----:B------:R-:W-:Y:S01]  /*91b0*/  MUFU.RCP R212, R212 ;  /* 0x000000d400d47308 */ /* 0x000fe20000001000 */
[----:B------:R-:W-:-:S02]  /*91c0*/  @!P3 FMUL R67, R67, 16777216 ;  /* 0x4b8000004343b820 */ /* 0x000fc40000400000 */
[----:B------:R-:W-:Y:S01]  /*91d0*/  @!P3 FMUL R66, R66, 16777216 ;  /* 0x4b8000004242b820 */ /* 0x000fe20000400000 */
[----:B------:R-:W-:Y:S01]  /*91e0*/  LOP3.LUT R90, R80, R90, RZ, 0x3c, !PT ;  /* 0x0000005a505a7212 */ /* 0x000fe200078e3cff */
[----:B------:R-:W-:Y:S01]  /*91f0*/  @!P3 FMUL R93, R93, 16777216 ;  /* 0x4b8000005d5db820 */ /* 0x000fe20000400000 */
[----:B------:R-:W-:Y:S01]  /*9200*/  MOV R80, R156 ;  /* 0x0000009c00507202 */ /* 0x000fe20000000f00 */
        /* <DEDUP_REMOVED lines=14> */
[----:B------:R-:W-:Y:S01]  /*92f0*/  FSETP.GEU.AND P3, PT, R213, 1.175494350822287508e-38, PT ;  /* 0x00800000d500780b */ /* 0x000fe20003f6e000 */
        /* <DEDUP_REMOVED lines=16> */
[----:B------:R-:W-:Y:S01]  /*9400*/  @!P1 FMUL R207, R207, 16777216 ;  /* 0x4b800000cfcf9820 */ /* 0x000fe20000400000 */
[C---:B------:R-:W-:Y:S01]  /*9410*/  FSETP.GEU.AND P1, PT, R214.reuse, 1.175494350822287508e-38, PT ;  /* 0x00800000d600780b */ /* 0x040fe20003f2e000 */
[----:B------:R-:W-:Y:S02]  /*9420*/  FMUL R243, R213, 8388608 ;  /* 0x4b000000d5f37820 */ /* 0x000fe40000400000 */
[----:B------:R-:W-:Y:S02]  /*9430*/  FMUL R15, R214, 8388608 ;  /* 0x4b000000d60f7820 */ /* 0x000fe40000400000 */
[----:B------:R-:W-:Y:S01]  /*9440*/  IMAD.MOV.U32 R81, RZ, RZ, R157 ;  /* 0x000000ffff517224 */ /* 0x000fe200078e009d */
[----:B------:R-:W-:Y:S01]  /*9450*/  FSEL R243, R243, R213, !P3 ;  /* 0x000000d5f3f37208 */ /* 0x000fe20005800000 */
[----:B------:R-:W-:Y:S01]  /*9460*/  IMAD.MOV.U32 R85, RZ, RZ, R124 ;  /* 0x000000ffff557224 */ /* 0x000fe200078e007c */
[----:B------:R-:W-:Y:S01]  /*9470*/  FSEL R246, R15, R214, !P1 ;  /* 0x000000d60ff67208 */ /* 0x000fe20004800000 */
[----:B------:R-:W-:-:S02]  /*9480*/  IMAD.MOV.U32 R88, RZ, RZ, R126 ;  /* 0x000000ffff587224 */ /* 0x000fc400078e007e */
[----:B------:R-:W-:Y:S02]  /*9490*/  IMAD.MOV.U32 R89, RZ, RZ, R121 ;  /* 0x000000ffff597224 */ /* 0x000fe400078e0079 */
[----:B------:R-:W-:Y:S02]  /*94a0*/  IMAD.MOV.U32 R157, RZ, RZ, R122 ;  /* 0x000000ffff9d7224 */ /* 0x000fe400078e007a */
[----:B------:R-:W-:Y:S01]  /*94b0*/  IMAD.MOV.U32 R156, RZ, RZ, R116 ;  /* 0x000000ffff9c7224 */ /* 0x000fe200078e0074 */
[----:B------:R-:W0:Y:S01]  /*94c0*/  MUFU.RCP R122, R205 ;  /* 0x000000cd007a7308 */ /* 0x000e220000001000 */
[----:B------:R-:W-:Y:S02]  /*94d0*/  IMAD.MOV.U32 R167, RZ, RZ, R117 ;  /* 0x000000ffffa77224 */ /* 0x000fe400078e0075 */
[----:B------:R-:W-:Y:S02]  /*94e0*/  IMAD.MOV.U32 R175, RZ, RZ, R119 ;  /* 0x000000ffffaf7224 */ /* 0x000fe400078e0077 */
[----:B------:R-:W-:-:S02]  /*94f0*/  IMAD.MOV.U32 R170, RZ, RZ, R112 ;  /* 0x000000ffffaa7224 */ /* 0x000fc400078e0070 */
[----:B------:R-:W-:Y:S02]  /*9500*/  IMAD.MOV.U32 R181, RZ, RZ, R114 ;  /* 0x000000ffffb57224 */ /* 0x000fe400078e0072 */
[----:B------:R-:W-:Y:S02]  /*9510*/  IMAD.MOV.U32 R182, RZ, RZ, R115 ;  /* 0x000000ffffb67224 */ /* 0x000fe400078e0073 */
[----:B------:R-:W-:Y:S02]  /*9520*/  IMAD.MOV.U32 R183, RZ, RZ, R109 ;  /* 0x000000ffffb77224 */ /* 0x000fe400078e006d */
[----:B------:R-:W-:Y:S02]  /*9530*/  IMAD.MOV.U32 R187, RZ, RZ, R110 ;  /* 0x000000ffffbb7224 */ /* 0x000fe400078e006e */
[----:B------:R-:W-:Y:S02]  /*9540*/  IMAD.MOV.U32 R186, RZ, RZ, R104 ;  /* 0x000000ffffba7224 */ /* 0x000fe400078e0068 */
[----:B------:R-:W-:-:S02]  /*9550*/  IMAD.MOV.U32 R188, RZ, RZ, R105 ;  /* 0x000000ffffbc7224 */ /* 0x000fc400078e0069 */
[----:B------:R-:W-:Y:S02]  /*9560*/  IMAD.MOV.U32 R193, RZ, RZ, R107 ;  /* 0x000000ffffc17224 */ /* 0x000fe400078e006b */
[----:B------:R-:W-:Y:S02]  /*9570*/  IMAD.MOV.U32 R191, RZ, RZ, R100 ;  /* 0x000000ffffbf7224 */ /* 0x000fe400078e0064 */
[----:B------:R-:W-:Y:S02]  /*9580*/  IMAD.MOV.U32 R196, RZ, RZ, R102 ;  /* 0x000000ffffc47224 */ /* 0x000fe400078e0066 */
[----:B------:R-:W-:Y:S02]  /*9590*/  IMAD.MOV.U32 R197, RZ, RZ, R103 ;  /* 0x000000ffffc57224 */ /* 0x000fe400078e0067 */
        /* <DEDUP_REMOVED lines=16> */
[----:B------:R-:W-:Y:S01]  /*96a0*/  @P4 FMUL R88, R88, 0.25 ;  /* 0x3e80000058584820 */ /* 0x000fe20000400000 */
[----:B------:R-:W-:Y:S01]  /*96b0*/  FSETP.GEU.AND P4, PT, R215, 1.175494350822287508e-38, PT ;  /* 0x00800000d700780b */ /* 0x000fe20003f8e000 */
        /* <DEDUP_REMOVED lines=16> */
[----:B------:R-:W-:Y:S01]  /*97c0*/  @P6 FMUL R85, R85, 0.25 ;  /* 0x3e80000055556820 */ /* 0x000fe20000400000 */
[----:B------:R-:W-:Y:S01]  /*97d0*/  FSETP.GT.AND P6, PT, |R215|, 8.50705917302346158658e+37, PT ;  /* 0x7e800000d700780b */ /* 0x000fe20003fc4200 */
[----:B------:R-:W-:Y:S02]  /*97e0*/  IMAD.SHL.U32 R14, R199, 0x40, RZ ;  /* 0x00000040c70e7824 */ /* 0x000fe400078e00ff */
[----:B------:R-:W-:Y:S02]  /*97f0*/  @!P5 FMUL R79, R79, 16777216 ;  /* 0x4b8000004f4fd820 */ /* 0x000fe40000400000 */
[----:B------:R-:W-:Y:S01]  /*9800*/  @!P5 FMUL R78, R78, 16777216 ;  /* 0x4b8000004e4ed820 */ /* 0x000fe20000400000 */
[----:B------:R-:W-:Y:S01]  /*9810*/  LOP3.LUT R23, R14, 0x1800, RZ, 0xc0, !PT ;  /* 0x000018000e177812 */ /* 0x000fe200078ec0ff */
        /* <DEDUP_REMOVED lines=14> */
[----:B------:R-:W-:Y:S01]  /*9900*/  @!P5 FMUL R88, R88, 16777216 ;  /* 0x4b8000005858d820 */ /* 0x000fe20000400000 */
[C---:B------:R-:W-:Y:S01]  /*9910*/  FSETP.GEU.AND P5, PT, |R215|.reuse, 1.175494350822287508e-38, PT ;  /* 0x00800000d700780b */ /* 0x040fe20003fae200 */
[----:B------:R-:W-:Y:S02]  /*9920*/  FMUL R14, R215, 8388608 ;  /* 0x4b000000d70e7820 */ /* 0x000fe40000400000 */
[----:B------:R-:W-:Y:S02]  /*9930*/  IMAD.MOV.U32 R82, RZ, RZ, R158 ;  /* 0x000000ffff527224 */ /* 0x000fe400078e009e */
[----:B------:R-:W-:Y:S01]  /*9940*/  IMAD.MOV.U32 R84, RZ, RZ, R130 ;  /* 0x000000ffff547224 */ /* 0x000fe200078e0082 */
[----:B------:R-:W-:Y:S01]  /*9950*/  FSEL R245, R14, R215, !P4 ;  /* 0x000000d70ef57208 */ /* 0x000fe20006000000 */
        /* <DEDUP_REMOVED lines=17> */
[----:B------:R-:W-:Y:S01]  /*9a70*/  FSETP.GT.AND P6, PT, |R216|, 8.50705917302346158658e+37, PT ;  /* 0x7e800000d800780b */ /* 0x000fe20003fc4200 */
[----:B------:R-:W-:Y:S02]  /*9a80*/  IMAD R21, R97, c[0x0][0x1c8], RZ ;  /* 0x0000720061157a24 */ /* 0x000fe400078e02ff */
[----:B------:R-:W-:Y:S01]  /*9a90*/  @!P5 FMUL R131, R131, 16777216 ;  /* 0x4b8000008383d820 */ /* 0x000fe20000400000 */
[----:B------:R-:W1:Y:S01]  /*9aa0*/  S2R R97, SR_TID.X ;  /* 0x0000000000617919 */ /* 0x000e620000002100 */
        /* <DEDUP_REMOVED lines=11> */
[----:B------:R-:W-:Y:S01]  /*9b60*/  @!P5 FMUL R155, R155, 16777216 ;  /* 0x4b8000009b9bd820 */ /* 0x000fe20000400000 */
[----:B-1----:R-:W-:Y:S01]  /*9b70*/  LOP3.LUT R97, R97, 0x7f, RZ, 0xc0, !PT ;  /* 0x0000007f61617812 */ /* 0x002fe200078ec0ff */
[----:B------:R-:W-:-:S02]  /*9b80*/  @!P5 FMUL R154, R154, 16777216 ;  /* 0x4b8000009a9ad820 */ /* 0x000fc40000400000 */
[----:B------:R-:W-:Y:S01]  /*9b90*/  @!P5 FMUL R159, R159, 16777216 ;  /* 0x4b8000009f9fd820 */ /* 0x000fe20000400000 */
[----:B------:R-:W-:Y:S01]  /*9ba0*/  LEA R158, R97, R20, 0x4 ;  /* 0x00000014619e7211 */ /* 0x000fe200078e20ff */
[----:B------:R-:W-:Y:S02]  /*9bb0*/  @!P5 FMUL R215, R215, 16777216 ;  /* 0x4b800000d7d7d820 */ /* 0x000fe40000400000 */
[----:B------:R-:W-:Y:S01]  /*9bc0*/  @!P5 FMUL R82, R82, 16777216 ;  /* 0x4b8000005252d820 */ /* 0x000fe20000400000 */
[----:B------:R-:W-:Y:S01]  /*9bd0*/  FSETP.GEU.AND P5, PT, |R216|, 1.175494350822287508e-38, PT ;  /* 0x00800000d800780b */ /* 0x000fe20003fae200 */
[----:B------:R-:W-:Y:S02]  /*9be0*/  @!P0 FMUL R77, R77, 16777216 ;  /* 0x4b8000004d4d8820 */ /* 0x000fe40000400000 */
[----:B------:R-:W-:Y:S01]  /*9bf0*/  @!P0 FMUL R76, R76, 16777216 ;  /* 0x4b8000004c4c8820 */ /* 0x000fe20000400000 */
[----:B------:R-:W-:Y:S01]  /*9c00*/  MUFU.RCP R215, R215 ;  /* 0x000000d700d77308 */ /* 0x000fe20000001000 */
        /* <DEDUP_REMOVED lines=15> */
[C---:B------:R-:W-:Y:S01]  /*9d00*/  FSETP.GEU.AND P0, PT, R216.reuse, 1.175494350822287508e-38, PT ;  /* 0x00800000d800780b */ /* 0x040fe20003f0e000 */
[----:B------:R-:W-:Y:S02]  /*9d10*/  FMUL R15, R216, 8388608 ;  /* 0x4b000000d80f7820 */ /* 0x000fe40000400000 */
[----:B------:R-:W-:Y:S02]  /*9d20*/  @P6 FMUL R129, R129, 0.25 ;  /* 0x3e80000081816820 */ /* 0x000fe40000400000 */
[----:B------:R-:W-:Y:S01]  /*9d30*/  @P6 FMUL R83, R83, 0.25 ;  /* 0x3e80000053536820 */ /* 0x000fe20000400000 */
        /* <DEDUP_REMOVED lines=16> */
[----:B------:R-:W-:Y:S01]  /*9e40*/  ISETP.GE.U32.AND P6, PT, R97, 0x40, PT ;  /* 0x000000406100780c */ /* 0x000fe20003fc6070 */
[----:B------:R-:W-:Y:S02]  /*9e50*/  IMAD.MOV.U32 R22, RZ, RZ, c[0x0][0x1c8] ;  /* 0x00007200ff167624 */ /* 0x000fe400078e00ff */
        /* <DEDUP_REMOVED lines=17> */
[C---:B------:R-:W-:Y:S01]  /*9f70*/  LEA R100, P5, R21.reuse, R10, 0x1 ;  /* 0x0000000a15647211 */ /* 0x040fe200078a08ff */
[----:B------:R-:W-:Y:S02]  /*9f80*/  IMAD R61, R22, 0x2, R21 ;  /* 0x00000002163d7824 */ /* 0x000fe400078e0215 */
[----:B0-----:R-:W-:Y:S01]  /*9f90*/  FMUL R111, R122, R54 ;  /* 0x000000367a6f7220 */ /* 0x001fe20000400000 */
[----:B------:R-:W-:Y:S01]  /*9fa0*/  LEA.HI.X.SX32 R101, R21, R0, 0x1, P5 ;  /* 0x0000000015657211 */ /* 0x000fe200028f0eff */
[----:B------:R-:W0:Y:S01]  /*9fb0*/  MUFU.RCP R54, R207 ;  /* 0x000000cf00367308 */ /* 0x000e220000001000 */
[----:B------:R-:W-:Y:S01]  /*9fc0*/  IMAD R63, R22, 0x2, R61 ;  /* 0x00000002163f7824 */ /* 0x000fe200078e023d */
[----:B------:R-:W-:Y:S01]  /*9fd0*/  LEA R98, P5, R61, R10, 0x1 ;  /* 0x0000000a3d627211 */ /* 0x000fe200078a08ff */
[----:B------:R-:W-:-:S02]  /*9fe0*/  FMUL R106, R122, R55 ;  /* 0x000000377a6a7220 */ /* 0x000fc40000400000 */
[----:B------:R-:W-:Y:S01]  /*9ff0*/  FMUL R14, R122, R58 ;  /* 0x0000003a7a0e7220 */ /* 0x000fe20000400000 */
[----:B------:R-:W-:Y:S01]  /*a000*/  LEA.HI.X.SX32 R99, R61, R0, 0x1, P5 ;  /* 0x000000003d637211 */ /* 0x000fe200028f0eff */
[----:B------:R-:W-:Y:S01]  /*a010*/  FMUL R117, R123, R49 ;  /* 0x000000317b757220 */ /* 0x000fe20000400000 */
[----:B------:R-:W-:Y:S01]  /*a020*/  LEA R55, R22, R63, 0x1 ;  /* 0x0000003f16377211 */ /* 0x000fe200078e08ff */
[----:B------:R-:W1:Y:S01]  /*a030*/  MUFU.RCP R58, R213 ;  /* 0x000000d5003a7308 */ /* 0x000e620000001000 */
[C---:B------:R-:W-:Y:S01]  /*a040*/  LEA R96, P5, R63.reuse, R10, 0x1 ;  /* 0x0000000a3f607211 */ /* 0x040fe200078a08ff */
[----:B------:R-:W-:Y:S02]  /*a050*/  FMUL R184, R212, R17 ;  /* 0x00000011d4b87220 */ /* 0x000fe40000400000 */
[----:B------:R-:W-:Y:S01]  /*a060*/  IMAD R49, R22, 0x2, R55 ;  /* 0x0000000216317824 */ /* 0x000fe200078e0237 */
[----:B------:R-:W-:Y:S01]  /*a070*/  LEA.HI.X.SX32 R97, R63, R0, 0x1, P5 ;  /* 0x000000003f617211 */ /* 0x000fe200028f0eff */
[----:B------:R-:W-:Y:S01]  /*a080*/  FMUL R107, R122, R39 ;  /* 0x000000277a6b7220 */ /* 0x000fe20000400000 */
[----:B------:R-:W-:Y:S01]  /*a090*/  LEA R94, P5, R55, R10, 0x1 ;  /* 0x0000000a375e7211 */ /* 0x000fe200078a08ff */
[----:B------:R-:W2:Y:S01]  /*a0a0*/  MUFU.RCP R17, R214 ;  /* 0x000000d600117308 */ /* 0x000ea20000001000 */
[----:B------:R-:W-:-:S02]  /*a0b0*/  FMUL R39, R123, R92 ;  /* 0x0000005c7b277220 */ /* 0x000fc40000400000 */
[----:B0-----:R-:W-:Y:S01]  /*a0c0*/  FMUL R160, R54, R19 ;  /* 0x0000001336a07220 */ /* 0x001fe20000400000 */
[----:B------:R-:W-:Y:S01]  /*a0d0*/  LEA.HI.X.SX32 R95, R55, R0, 0x1, P5 ;  /* 0x00000000375f7211 */ /* 0x000fe200028f0eff */
[----:B------:R-:W-:Y:S01]  /*a0e0*/  IMAD R23, R252, 0x400, R23 ;  /* 0x00000400fc177824 */ /* 0x000fe200078e0217 */
[C---:B------:R-:W-:Y:S01]  /*a0f0*/  LEA R92, P5, R49.reuse, R10, 0x1 ;  /* 0x0000000a315c7211 */ /* 0x040fe200078a08ff */
[----:B------:R-:W-:Y:S01]  /*a100*/  IMAD R19, R22, 0x2, R49 ;  /* 0x0000000216137824 */ /* 0x000fe200078e0231 */
[----:B------:R-:W0:Y:S01]  /*a110*/  MUFU.RCP R216, R216 ;  /* 0x000000d800d87308 */ /* 0x000e220000001000 */
[----:B------:R-:W-:Y:S01]  /*a120*/  FMUL R104, R122, R93 ;  /* 0x0000005d7a687220 */ /* 0x000fe20000400000 */
[----:B------:R-:W-:Y:S01]  /*a130*/  LEA.HI.X.SX32 R93, R49, R0, 0x1, P5 ;  /* 0x00000000315d7211 */ /* 0x000fe200028f0eff */
[----:B------:R-:W-:Y:S01]  /*a140*/  IMAD.IADD R102, R90, 0x1, R23 ;  /* 0x000000015a667824 */ /* 0x000fe200078e0217 */
[----:B------:R-:W-:Y:S01]  /*a150*/  LEA R90, P5, R19, R10, 0x1 ;  /* 0x0000000a135a7211 */ /* 0x000fe200078a08ff */
[----:B------:R-:W-:Y:S01]  /*a160*/  FMUL R176, R212, R25 ;  /* 0x00000019d4b07220 */ /* 0x000fe20000400000 */
[----:B------:R-:W-:Y:S01]  /*a170*/  LEA R25, R22, R19, 0x1 ;  /* 0x0000001316197211 */ /* 0x000fe200078e08ff */
[----:B------:R-:W-:-:S02]  /*a180*/  FMUL R110, R122, R43 ;  /* 0x0000002b7a6e7220 */ /* 0x000fc40000400000 */
[C---:B------:R-:W-:Y:S02]  /*a190*/  FMUL R108, R122.reuse, R47 ;  /* 0x0000002f7a6c7220 */ /* 0x040fe40000400000 */
[----:B------:R-:W-:Y:S02]  /*a1a0*/  FMUL R119, R122, R42 ;  /* 0x0000002a7a777220 */ /* 0x000fe40000400000 */
[C---:B------:R-:W-:Y:S02]  /*a1b0*/  FMUL R43, R123.reuse, R52 ;  /* 0x000000347b2b7220 */ /* 0x040fe40000400000 */
[C---:B------:R-:W-:Y:S02]  /*a1c0*/  FMUL R113, R123.reuse, R57 ;  /* 0x000000397b717220 */ /* 0x040fe40000400000 */
[C---:B------:R-:W-:Y:S02]  /*a1d0*/  FMUL R126, R123.reuse, R56 ;  /* 0x000000387b7e7220 */ /* 0x040fe40000400000 */
[----:B------:R-:W-:-:S02]  /*a1e0*/  FMUL R116, R123, R53 ;  /* 0x000000357b747220 */ /* 0x000fc40000400000 */
[C---:B------:R-:W-:Y:S02]  /*a1f0*/  FMUL R42, R123.reuse, R48 ;  /* 0x000000307b2a7220 */ /* 0x040fe40000400000 */
[----:B------:R-:W-:Y:S02]  /*a200*/  FMUL R47, R123, R44 ;  /* 0x0000002c7b2f7220 */ /* 0x000fe40000400000 */
[C---:B-1----:R-:W-:Y:S02]  /*a210*/  FMUL R52, R58.reuse, R192 ;  /* 0x000000c03a347220 */ /* 0x042fe40000400000 */
        /* <DEDUP_REMOVED lines=13> */
[C---:B------:R-:W-:Y:S01]  /*a2f0*/  FMUL R53, R58.reuse, R91 ;  /* 0x0000005b3a357220 */ /* 0x040fe20000400000 */
[----:B------:R-:W-:Y:S01]  /*a300*/  LEA.HI.X.SX32 R91, R19, R0, 0x1, P5 ;  /* 0x00000000135b7211 */ /* 0x000fe200028f0eff */
[----:B------:R-:W-:Y:S01]  /*a310*/  FMUL R58, R58, R88 ;  /* 0x000000583a3a7220 */ /* 0x000fe20000400000 */
[----:B------:R-:W-:Y:S01]  /*a320*/  LEA R88, P5, R25, R10, 0x1 ;  /* 0x0000000a19587211 */ /* 0x000fe200078a08ff */
[----:B------:R-:W-:-:S02]  /*a330*/  IMAD R19, R22, 0x2, R25 ;  /* 0x0000000216137824 */ /* 0x000fc400078e0219 */
[C---:B------:R-:W-:Y:S02]  /*a340*/  FMUL R23, R122.reuse, R59 ;  /* 0x0000003b7a177220 */ /* 0x040fe40000400000 */
[C---:B------:R-:W-:Y:S02]  /*a350*/  FMUL R112, R122.reuse, R62 ;  /* 0x0000003e7a707220 */ /* 0x040fe40000400000 */
[----:B------:R-:W-:Y:S02]  /*a360*/  FMUL R118, R122, R46 ;  /* 0x0000002e7a767220 */ /* 0x000fe40000400000 */
[----:B--2---:R-:W-:Y:S01]  /*a370*/  FMUL R59, R17, R89 ;  /* 0x00000059113b7220 */ /* 0x004fe20000400000 */
[----:B------:R-:W-:Y:S01]  /*a380*/  LEA.HI.X.SX32 R89, R25, R0, 0x1, P5 ;  /* 0x0000000019597211 */ /* 0x000fe200028f0eff */
[----:B------:R-:W-:Y:S02]  /*a390*/  FMUL R46, R54, R71 ;  /* 0x00000047362e7220 */ /* 0x000fe40000400000 */
[----:B------:R-:W-:Y:S01]  /*a3a0*/  FMUL R62, R17, R156 ;  /* 0x0000009c113e7220 */ /* 0x000fe20000400000 */
[----:B------:R-:W-:Y:S01]  /*a3b0*/  LEA R156, P5, R19, R10, 0x1 ;  /* 0x0000000a139c7211 */ /* 0x000fe200078a08ff */
[----:B------:R-:W-:-:S02]  /*a3c0*/  IMAD R71, R22, 0x2, R19 ;  /* 0x0000000216477824 */ /* 0x000fc400078e0213 */
[----:B------:R-:W-:Y:S01]  /*a3d0*/  FMUL R121, R123, R41 ;  /* 0x000000297b797220 */ /* 0x000fe20000400000 */
[----:B------:R-:W-:Y:S01]  /*a3e0*/  LEA.HI.X.SX32 R157, R19, R0, 0x1, P5 ;  /* 0x00000000139d7211 */ /* 0x000fe200028f0eff */
[C---:B------:R-:W-:Y:S02]  /*a3f0*/  FMUL R41, R212.reuse, R28 ;  /* 0x0000001cd4297220 */ /* 0x040fe40000400000 */
[----:B------:R-:W-:Y:S01]  /*a400*/  FMUL R169, R212, R73 ;  /* 0x00000049d4a97220 */ /* 0x000fe20000400000 */
[----:B------:R-:W-:Y:S01]  /*a410*/  LEA R73, R22, R71, 0x1 ;  /* 0x0000004716497211 */ /* 0x000fe200078e08ff */
[----:B------:R-:W-:Y:S01]  /*a420*/  FMUL R28, R215, R154 ;  /* 0x0000009ad71c7220 */ /* 0x000fe20000400000 */
[----:B------:R-:W-:Y:S01]  /*a430*/  LEA R154, P5, R71, R10, 0x1 ;  /* 0x0000000a479a7211 */ /* 0x000fe200078a08ff */
[----:B------:R-:W-:Y:S02]  /*a440*/  FMUL R103, R122, R67 ;  /* 0x000000437a677220 */ /* 0x000fe40000400000 */
[----:B------:R-:W-:-:S02]  /*a450*/  FMUL R163, R212, R69 ;  /* 0x00000045d4a37220 */ /* 0x000fc40000400000 */
[----:B------:R-:W-:Y:S02]  /*a460*/  FMUL R195, R212, R16 ;  /* 0x00000010d4c37220 */ /* 0x000fe40000400000 */
[----:B------:R-:W-:Y:S01]  /*a470*/  FMUL R67, R215, R155 ;  /* 0x0000009bd7437220 */ /* 0x000fe20000400000 */
[----:B------:R-:W-:Y:S01]  /*a480*/  LEA.HI.X.SX32 R155, R71, R0, 0x1, P5 ;  /* 0x00000000479b7211 */ /* 0x000fe200028f0eff */
[C---:B0-----:R-:W-:Y:S01]  /*a490*/  FMUL R16, R216.reuse, R152 ;  /* 0x00000098d8107220 */ /* 0x041fe20000400000 */
[----:B------:R-:W-:Y:S01]  /*a4a0*/  LEA R152, P5, R73, R10, 0x1 ;  /* 0x0000000a49987211 */ /* 0x000fe200078a08ff */
[----:B------:R-:W-:Y:S02]  /*a4b0*/  FMUL R69, R216, R80 ;  /* 0x00000050d8457220 */ /* 0x000fe40000400000 */
[----:B------:R-:W-:Y:S02]  /*a4c0*/  IMAD R71, R22, 0x2, R73 ;  /* 0x0000000216477824 */ /* 0x000fe400078e0249 */
[----:B------:R-:W-:Y:S01]  /*a4d0*/  FMUL R105, R122, R51 ;  /* 0x000000337a697220 */ /* 0x000fe20000400000 */
[----:B------:R-:W-:Y:S01]  /*a4e0*/  F2FP.PACK_AB R16, R16, R69 ;  /* 0x000000451010723e */ /* 0x000fe200000000ff */
[----:B------:R-:W-:-:S02]  /*a4f0*/  FMUL R115, R122, R50 ;  /* 0x000000327a737220 */ /* 0x000fc40000400000 */
[C---:B------:R-:W-:Y:S02]  /*a500*/  FMUL R128, R123.reuse, R40 ;  /* 0x000000287b807220 */ /* 0x040fe40000400000 */
[C---:B------:R-:W-:Y:S02]  /*a510*/  FMUL R124, R123.reuse, R37 ;  /* 0x000000257b7c7220 */ /* 0x040fe40000400000 */
[C---:B------:R-:W-:Y:S02]  /*a520*/  FMUL R109, R123.reuse, R60 ;  /* 0x0000003c7b6d7220 */ /* 0x040fe40000400000 */
[----:B------:R-:W-:Y:S02]  /*a530*/  FMUL R120, R123, R45 ;  /* 0x0000002d7b787220 */ /* 0x000fe40000400000 */
        /* <DEDUP_REMOVED lines=19> */
[----:B------:R-:W-:-:S02]  /*a670*/  FMUL R54, R17, R77 ;  /* 0x0000004d11367220 */ /* 0x000fc40000400000 */
[C---:B------:R-:W-:Y:S02]  /*a680*/  FMUL R35, R17.reuse, R76 ;  /* 0x0000004c11237220 */ /* 0x040fe40000400000 */
[C---:B------:R-:W-:Y:S02]  /*a690*/  FMUL R55, R17.reuse, R194 ;  /* 0x000000c211377220 */ /* 0x040fe40000400000 */
[C---:B------:R-:W-:Y:S02]  /*a6a0*/  FMUL R60, R17.reuse, R191 ;  /* 0x000000bf113c7220 */ /* 0x040fe40000400000 */
[C---:B------:R-:W-:Y:S02]  /*a6b0*/  FMUL R188, R17.reuse, R188 ;  /* 0x000000bc11bc7220 */ /* 0x040fe40000400000 */
[----:B------:R-:W-:Y:S01]  /*a6c0*/  FMUL R34, R17, R186 ;  /* 0x000000ba11227220 */ /* 0x000fe20000400000 */
[----:B------:R-:W-:Y:S01]  /*a6d0*/  F2FP.PACK_AB R35, R35, R60 ;  /* 0x0000003c2323723e */ /* 0x000fe200000000ff */
[----:B------:R-:W-:-:S02]  /*a6e0*/  FMUL R183, R17, R183 ;  /* 0x000000b711b77220 */ /* 0x000fc40000400000 */
[C---:B------:R-:W-:Y:S02]  /*a6f0*/  FMUL R61, R17.reuse, R178 ;  /* 0x000000b2113d7220 */ /* 0x040fe40000400000 */
[C---:B------:R-:W-:Y:S02]  /*a700*/  FMUL R174, R17.reuse, R174 ;  /* 0x000000ae11ae7220 */ /* 0x040fe40000400000 */
[C---:B------:R-:W-:Y:S01]  /*a710*/  FMUL R33, R17.reuse, R170 ;  /* 0x000000aa11217220 */ /* 0x040fe20000400000 */
[----:B------:R-:W-:Y:S01]  /*a720*/  F2FP.PACK_AB R34, R34, R61 ;  /* 0x0000003d2222723e */ /* 0x000fe200000000ff */
[C---:B------:R-:W-:Y:S02]  /*a730*/  FMUL R167, R17.reuse, R167 ;  /* 0x000000a711a77220 */ /* 0x040fe40000400000 */
[----:B------:R-:W-:Y:S01]  /*a740*/  FMUL R32, R17, R87 ;  /* 0x0000005711207220 */ /* 0x000fe20000400000 */
[----:B------:R-:W-:Y:S01]  /*a750*/  F2FP.PACK_AB R33, R33, R62 ;  /* 0x0000003e2121723e */ /* 0x000fe200000000ff */
[----:B------:R-:W-:Y:S01]  /*a760*/  FMUL R86, R17, R86 ;  /* 0x0000005611567220 */ /* 0x000fe20000400000 */
[----:B------:R-:W-:Y:S01]  /*a770*/  F2FP.PACK_AB R87, R21, R162 ;  /* 0x000000a21557723e */ /* 0x000fe200000000ff */
[----:B------:R-:W-:-:S02]  /*a780*/  FMUL R85, R17, R85 ;  /* 0x0000005511557220 */ /* 0x000fc40000400000 */
[C---:B------:R-:W-:Y:S01]  /*a790*/  FMUL R24, R216.reuse, R153 ;  /* 0x00000099d8187220 */ /* 0x040fe20000400000 */
[----:B------:R-:W-:Y:S01]  /*a7a0*/  LEA.HI.X.SX32 R153, R73, R0, 0x1, P5 ;  /* 0x0000000049997211 */ /* 0x000fe200028f0eff */
[----:B------:R-:W-:Y:S01]  /*a7b0*/  FMUL R72, R215, R150 ;  /* 0x00000096d7487220 */ /* 0x000fe20000400000 */
[----:B------:R-:W-:Y:S01]  /*a7c0*/  LEA R150, P5, R71, R10, 0x1 ;  /* 0x0000000a47967211 */ /* 0x000fe200078a08ff */
[----:B------:R-:W-:Y:S01]  /*a7d0*/  FMUL R18, R216, R136 ;  /* 0x00000088d8127220 */ /* 0x000fe20000400000 */
[----:B------:R-:W-:Y:S01]  /*a7e0*/  F2FP.PACK_AB R32, R32, R85 ;  /* 0x000000552020723e */ /* 0x000fe200000000ff */
[----:B------:R-:W-:Y:S01]  /*a7f0*/  FMUL R25, R216, R140 ;  /* 0x0000008cd8197220 */ /* 0x000fe20000400000 */
[----:B------:R-:W-:Y:S01]  /*a800*/  F2FP.PACK_AB R85, R172, R173 ;  /* 0x000000adac55723e */ /* 0x000fe200000000ff */
[C---:B------:R-:W-:Y:S02]  /*a810*/  FMUL R17, R216.reuse, R144 ;  /* 0x00000090d8117220 */ /* 0x040fe40000400000 */
[----:B------:R-:W-:Y:S01]  /*a820*/  FMUL R148, R216, R148 ;  /* 0x00000094d8947220 */ /* 0x000fe20000400000 */
[----:B------:R-:W-:Y:S01]  /*a830*/  F2FP.PACK_AB R18, R18, R25 ;  /* 0x000000191212723e */ /* 0x000fe200000000ff */
[----:B------:R-:W-:Y:S01]  /*a840*/  IMAD R69, R22, 0x2, R71 ;  /* 0x0000000216457824 */ /* 0x000fe200078e0247 */
[----:B------:R-:W-:Y:S01]  /*a850*/  STS.128 [R102+0x100], R32 ;  /* 0x0001002066007388 */ /* 0x000fe20000000c00 */
[----:B------:R-:W-:Y:S01]  /*a860*/  FMUL R70, R215, R151 ;  /* 0x00000097d7467220 */ /* 0x000fe20000400000 */
[----:B------:R-:W-:Y:S01]  /*a870*/  F2FP.PACK_AB R17, R17, R148 ;  /* 0x000000941111723e */ /* 0x000fe200000000ff */
[----:B------:R-:W-:Y:S01]  /*a880*/  FMUL R168, R212, R29 ;  /* 0x0000001dd4a87220 */ /* 0x000fe20000400000 */
[----:B------:R-:W-:Y:S01]  /*a890*/  LEA.HI.X.SX32 R151, R71, R0, 0x1, P5 ;  /* 0x0000000047977211 */ /* 0x000fe200028f0eff */
[----:B------:R-:W-:Y:S01]  /*a8a0*/  FMUL R74, R216, R149 ;  /* 0x00000095d84a7220 */ /* 0x000fe20000400000 */
[----:B------:R-:W-:Y:S01]  /*a8b0*/  LEA R148, P5, R69, R10, 0x1 ;  /* 0x0000000a45947211 */ /* 0x000fe200078a08ff */
[----:B------:R-:W-:Y:S01]  /*a8c0*/  FMUL R29, R215, R146 ;  /* 0x00000092d71d7220 */ /* 0x000fe20000400000 */
[----:B------:R-:W-:Y:S01]  /*a8d0*/  LEA R25, R22, R69, 0x1 ;  /* 0x0000004516197211 */ /* 0x000fe200078e08ff */
[C---:B------:R-:W-:Y:S01]  /*a8e0*/  FMUL R19, R216.reuse, R83 ;  /* 0x00000053d8137220 */ /* 0x040fe20000400000 */
[----:B------:R-:W-:Y:S01]  /*a8f0*/  LEA.HI.X.SX32 R149, R69, R0, 0x1, P5 ;  /* 0x0000000045957211 */ /* 0x000fe200028f0eff */
[----:B------:R-:W-:Y:S01]  /*a900*/  FMUL R132, R216, R132 ;  /* 0x00000084d8847220 */ /* 0x000fe20000400000 */
[----:B------:R-:W-:Y:S01]  /*a910*/  LEA R146, P5, R25, R10, 0x1 ;  /* 0x0000000a19927211 */ /* 0x000fe200078a08ff */
[----:B------:R-:W-:Y:S01]  /*a920*/  IMAD R69, R22, 0x2, R25 ;  /* 0x0000000216457824 */ /* 0x000fe200078e0219 */
[----:B------:R-:W-:Y:S01]  /*a930*/  F2FP.PACK_AB R29, R29, R72 ;  /* 0x000000481d1d723e */ /* 0x000fe200000000ff */
[----:B------:R-:W-:Y:S01]  /*a940*/  FMUL R114, R123, R65 ;  /* 0x000000417b727220 */ /* 0x000fe20000400000 */
[----:B------:R-:W-:Y:S01]  /*a950*/  F2FP.PACK_AB R19, R19, R132 ;  /* 0x000000841313723e */ /* 0x000fe200000000ff */
[----:B------:R-:W-:Y:S01]  /*a960*/  FMUL R65, R215, R147 ;  /* 0x00000093d7417220 */ /* 0x000fe20000400000 */
[----:B------:R-:W-:Y:S01]  /*a970*/  LEA.HI.X.SX32 R147, R25, R0, 0x1, P5 ;  /* 0x0000000019937211 */ /* 0x000fe200028f0eff */
[----:B------:R-:W-:Y:S01]  /*a980*/  FMUL R145, R216, R145 ;  /* 0x00000091d8917220 */ /* 0x000fe20000400000 */
[----:B------:R-:W-:Y:S01]  /*a990*/  LEA R144, P5, R69, R10, 0x1 ;  /* 0x0000000a45907211 */ /* 0x000fe200078a08ff */
[----:B------:R-:W-:Y:S01]  /*a9a0*/  IMAD R71, R22, 0x2, R69 ;  /* 0x0000000216477824 */ /* 0x000fe200078e0245 */
[----:B------:R0:W-:Y:S01]  /*a9b0*/  STS.128 [R102], R16 ;  /* 0x0000001066007388 */ /* 0x0001e20000000c00 */
[----:B------:R-:W-:Y:S01]  /*a9c0*/  FMUL R30, R215, R138 ;  /* 0x0000008ad71e7220 */ /* 0x000fe20000400000 */
[----:B------:R-:W-:Y:S01]  /*a9d0*/  F2FP.PACK_AB R25, R145, R74 ;  /* 0x0000004a9119723e */ /* 0x000fe200000000ff */
[----:B------:R-:W-:Y:S01]  /*a9e0*/  FMUL R63, R215, R142 ;  /* 0x0000008ed73f7220 */ /* 0x000fe20000400000 */
[----:B------:R-:W-:Y:S01]  /*a9f0*/  LEA.HI.X.SX32 R145, R69, R0, 0x1, P5 ;  /* 0x0000000045917211 */ /* 0x000fe200028f0eff */
[----:B------:R-:W-:Y:S01]  /*aa00*/  FMUL R15, R122, R66 ;  /* 0x000000427a0f7220 */ /* 0x000fe20000400000 */
[C---:B------:R-:W-:Y:S01]  /*aa10*/  LEA R78, P5, R71.reuse, R10, 0x1 ;  /* 0x0000000a474e7211 */ /* 0x040fe200078a08ff */
[----:B------:R-:W-:Y:S01]  /*aa20*/  FMUL R27, R216, R129 ;  /* 0x00000081d81b7220 */ /* 0x000fe20000400000 */
[----:B------:R-:W-:Y:S01]  /*aa30*/  F2FP.PACK_AB R30, R30, R63 ;  /* 0x0000003f1e1e723e */ /* 0x000fe200000000ff */
[C---:B------:R-:W-:Y:S01]  /*aa40*/  FMUL R66, R216.reuse, R133 ;  /* 0x00000085d8427220 */ /* 0x040fe20000400000 */
[----:B------:R-:W-:Y:S01]  /*aa50*/  LEA.HI.X.SX32 R79, R71, R0, 0x1, P5 ;  /* 0x00000000474f7211 */ /* 0x000fe200028f0eff */
[C---:B------:R-:W-:Y:S01]  /*aa60*/  FMUL R26, R216.reuse, R137 ;  /* 0x00000089d81a7220 */ /* 0x040fe20000400000 */
[----:B------:R-:W-:Y:S01]  /*aa70*/  F2FP.PACK_AB R83, R163, R164 ;  /* 0x000000a4a353723e */ /* 0x000fe200000000ff */
[C---:B------:R-:W-:Y:S01]  /*aa80*/  FMUL R141, R216.reuse, R141 ;  /* 0x0000008dd88d7220 */ /* 0x040fe20000400000 */
[----:B------:R-:W-:Y:S01]  /*aa90*/  F2FP.PACK_AB R27, R27, R66 ;  /* 0x000000421b1b723e */ /* 0x000fe200000000ff */
[----:B------:R-:W-:Y:S01]  /*aaa0*/  FMUL R81, R216, R81 ;  /* 0x00000051d8517220 */ /* 0x000fe20000400000 */
[----:B0-----:R-:W-:Y:S01]  /*aab0*/  LEA R17, R22, R71, 0x1 ;  /* 0x0000004716117211 */ /* 0x001fe200078e08ff */
[----:B------:R-:W-:Y:S01]  /*aac0*/  FMUL R122, R122, R38 ;  /* 0x000000267a7a7220 */ /* 0x000fe20000400000 */
[----:B------:R-:W-:Y:S01]  /*aad0*/  F2FP.PACK_AB R26, R26, R141 ;  /* 0x0000008d1a1a723e */ /* 0x000fe200000000ff */
[----:B------:R-:W-:Y:S01]  /*aae0*/  FMUL R38, R123, R64 ;  /* 0x000000407b267220 */ /* 0x000fe20000400000 */
[----:B------:R-:W-:Y:S01]  /*aaf0*/  LEA R76, P5, R17, R10, 0x1 ;  /* 0x0000000a114c7211 */ /* 0x000fe200078a08ff */
[----:B------:R-:W-:Y:S01]  /*ab00*/  IMAD R19, R22, 0x2, R17 ;  /* 0x0000000216137824 */ /* 0x000fe200078e0211 */
[----:B------:R-:W-:Y:S01]  /*ab10*/  F2FP.PACK_AB R24, R24, R81 ;  /* 0x000000511818723e */ /* 0x000fe200000000ff */
[----:B------:R-:W-:Y:S01]  /*ab20*/  FMUL R123, R123, R36 ;  /* 0x000000247b7b7220 */ /* 0x000fe20000400000 */
[----:B------:R-:W-:Y:S01]  /*ab30*/  LEA.HI.X.SX32 R77, R17, R0, 0x1, P5 ;  /* 0x00000000114d7211 */ /* 0x000fe200028f0eff */
[----:B------:R-:W-:Y:S01]  /*ab40*/  IMAD R63, R22, 0x2, R19 ;  /* 0x00000002163f7824 */ /* 0x000fe200078e0213 */
[----:B------:R-:W-:Y:S01]  /*ab50*/  LEA R74, P5, R19, R10, 0x1 ;  /* 0x0000000a134a7211 */ /* 0x000fe200078a08ff */
[----:B------:R-:W-:Y:S01]  /*ab60*/  FMUL R36, R212, R68 ;  /* 0x00000044d4247220 */ /* 0x000fe20000400000 */
[----:B------:R-:W-:Y:S01]  /*ab70*/  F2FP.PACK_AB R17, R65, R70 ;  /* 0x000000464111723e */ /* 0x000fe200000000ff */
[----:B------:R-:W-:Y:S01]  /*ab80*/  FMUL R139, R215, R139 ;  /* 0x0000008bd78b7220 */ /* 0x000fe20000400000 */
[----:B------:R-:W-:Y:S01]  /*ab90*/  LEA.HI.X.SX32 R75, R19, R0, 0x1, P5 ;  /* 0x00000000134b7211 */ /* 0x000fe200028f0eff */
[----:B------:R-:W-:Y:S01]  /*aba0*/  FMUL R68, R215, R143 ;  /* 0x0000008fd7447220 */ /* 0x000fe20000400000 */
[----:B------:R-:W-:Y:S01]  /*abb0*/  LEA R72, P5, R63, R10, 0x1 ;  /* 0x0000000a3f487211 */ /* 0x000fe200078a08ff */
[----:B------:R0:W-:Y:S01]  /*abc0*/  STS.128 [R102+0x400], R24 ;  /* 0x0004001866007388 */ /* 0x0001e20000000c00 */
[C---:B------:R-:W-:Y:S01]  /*abd0*/  LEA R69, R22.reuse, R63, 0x1 ;  /* 0x0000003f16457211 */ /* 0x040fe200078e08ff */
[----:B------:R-:W-:Y:S01]  /*abe0*/  FMUL R31, R215, R84 ;  /* 0x00000054d71f7220 */ /* 0x000fe20000400000 */
[----:B------:R-:W-:Y:S01]  /*abf0*/  LEA.HI.X.SX32 R73, R63, R0, 0x1, P5 ;  /* 0x000000003f497211 */ /* 0x000fe200028f0eff */
[----:B------:R-:W-:Y:S01]  /*ac00*/  FMUL R84, R215, R159 ;  /* 0x0000009fd7547220 */ /* 0x000fe20000400000 */
[----:B------:R-:W-:Y:S01]  /*ac10*/  LEA R70, P5, R69, R10, 0x1 ;  /* 0x0000000a45467211 */ /* 0x000fe200078a08ff */
[C---:B------:R-:W-:Y:S01]  /*ac20*/  IMAD R63, R22.reuse, 0x2, R69 ;  /* 0x00000002163f7824 */ /* 0x040fe200078e0245 */
[----:B------:R-:W-:Y:S01]  /*ac30*/  F2FP.PACK_AB R18, R139, R68 ;  /* 0x000000448b12723e */ /* 0x000fe200000000ff */
[----:B------:R-:W-:Y:S01]  /*ac40*/  FMUL R131, R215, R131 ;  /* 0x00000083d7837220 */ /* 0x000fe20000400000 */
[----:B------:R-:W-:Y:S01]  /*ac50*/  LEA.HI.X.SX32 R71, R69, R0, 0x1, P5 ;  /* 0x0000000045477211 */ /* 0x000fe200028f0eff */
[----:B------:R-:W-:Y:S01]  /*ac60*/  FMUL R64, R215, R135 ;  /* 0x00000087d7407220 */ /* 0x000fe20000400000 */
[----:B------:R-:W-:Y:S01]  /*ac70*/  LEA R68, P5, R63, R10, 0x1 ;  /* 0x0000000a3f447211 */ /* 0x000fe200078a08ff */
[----:B------:R-:W-:Y:S01]  /*ac80*/  FMUL R134, R215, R134 ;  /* 0x00000086d7867220 */ /* 0x000fe20000400000 */
[----:B------:R-:W-:Y:S01]  /*ac90*/  F2FP.PACK_AB R16, R67, R84 ;  /* 0x000000544310723e */ /* 0x000fe200000000ff */
[----:B------:R-:W-:Y:S01]  /*aca0*/  FMUL R215, R215, R82 ;  /* 0x00000052d7d77220 */ /* 0x000fe20000400000 */
[----:B------:R-:W-:Y:S01]  /*acb0*/  LEA.HI.X.SX32 R69, R63, R0, 0x1, P5 ;  /* 0x000000003f457211 */ /* 0x000fe200028f0eff */
[----:B0-----:R-:W-:Y:S01]  /*acc0*/  IMAD R25, R22, 0x2, R63 ;  /* 0x0000000216197824 */ /* 0x001fe200078e023f */
[----:B------:R-:W-:Y:S01]  /*acd0*/  F2FP.PACK_AB R19, R131, R64 ;  /* 0x000000408313723e */ /* 0x000fe200000000ff */
[----:B------:R-:W-:Y:S01]  /*ace0*/  FMUL R198, R212, R198 ;  /* 0x000000c6d4c67220 */ /* 0x000fe20000400000 */
[----:B------:R-:W-:Y:S01]  /*acf0*/  F2FP.PACK_AB R28, R28, R215 ;  /* 0x000000d71c1c723e */ /* 0x000fe200000000ff */
[----:B------:R-:W-:Y:S01]  /*ad00*/  FMUL R177, R212, R177 ;  /* 0x000000b1d4b17220 */ /* 0x000fe20000400000 */
[C---:B------:R-:W-:Y:S01]  /*ad10*/  LEA R66, P5, R25.reuse, R10, 0x1 ;  /* 0x0000000a19427211 */ /* 0x040fe200078a08ff */
[----:B------:R0:W-:Y:S01]  /*ad20*/  STS.128 [R102+0x480], R16 ;  /* 0x0004801066007388 */ /* 0x0001e20000000c00 */
[----:B------:R-:W-:Y:S01]  /*ad30*/  LEA R27, R22, R25, 0x1 ;  /* 0x00000019161b7211 */ /* 0x000fe200078e08ff */
[----:B------:R-:W-:Y:S01]  /*ad40*/  FMUL R185, R212, R185 ;  /* 0x000000b9d4b97220 */ /* 0x000fe20000400000 */
[----:B------:R-:W-:-:S02]  /*ad50*/  LEA.HI.X.SX32 R67, R25, R0, 0x1, P5 ;  /* 0x0000000019437211 */ /* 0x000fc400028f0eff */
[----:B------:R-:W-:Y:S01]  /*ad60*/  LEA R64, P5, R27, R10, 0x1 ;  /* 0x0000000a1b407211 */ /* 0x000fe200078a08ff */
[C---:B------:R-:W-:Y:S01]  /*ad70*/  IMAD R25, R22.reuse, 0x2, R27 ;  /* 0x0000000216197824 */ /* 0x040fe200078e021b */
[----:B------:R-:W-:Y:S02]  /*ad80*/  F2FP.PACK_AB R31, R31, R134 ;  /* 0x000000861f1f723e */ /* 0x000fe400000000ff */
[----:B------:R-:W-:Y:S01]  /*ad90*/  LEA.HI.X.SX32 R65, R27, R0, 0x1, P5 ;  /* 0x000000001b417211 */ /* 0x000fe200028f0eff */
[----:B------:R-:W-:Y:S01]  /*ada0*/  IMAD R27, R22, 0x2, R25 ;  /* 0x00000002161b7824 */ /* 0x000fe200078e0219 */
[----:B------:R-:W-:Y:S01]  /*adb0*/  LEA R62, P5, R25, R10, 0x1 ;  /* 0x0000000a193e7211 */ /* 0x000fe200078a08ff */
[----:B------:R1:W-:Y:S01]  /*adc0*/  STS.128 [R102+0x80], R28 ;  /* 0x0000801c66007388 */ /* 0x0003e20000000c00 */
[----:B------:R-:W-:Y:S02]  /*add0*/  F2FP.PACK_AB R24, R59, R86 ;  /* 0x000000563b18723e */ /* 0x000fe400000000ff */
[----:B------:R-:W-:-:S02]  /*ade0*/  LEA.HI.X.SX32 R63, R25, R0, 0x1, P5 ;  /* 0x00000000193f7211 */ /* 0x000fc400028f0eff */
[C---:B------:R-:W-:Y:S02]  /*adf0*/  LEA R60, P5, R27.reuse, R10, 0x1 ;  /* 0x0000000a1b3c7211 */ /* 0x040fe400078a08ff */
[----:B0-----:R-:W-:Y:S02]  /*ae00*/  F2FP.PACK_AB R16, R166, R53 ;  /* 0x00000035a610723e */ /* 0x001fe400000000ff */
[----:B------:R-:W-:Y:S02]  /*ae10*/  LEA.HI.X.SX32 R61, R27, R0, 0x1, P5 ;  /* 0x000000001b3d7211 */ /* 0x000fe400028f0eff */
[----:B------:R-:W-:Y:S02]  /*ae20*/  F2FP.PACK_AB R25, R174, R167 ;  /* 0x000000a7ae19723e */ /* 0x000fe400000000ff */
[----:B------:R-:W-:Y:S02]  /*ae30*/  F2FP.PACK_AB R26, R188, R183 ;  /* 0x000000b7bc1a723e */ /* 0x000fe400000000ff */
[----:B------:R-:W-:-:S02]  /*ae40*/  F2FP.PACK_AB R18, R193, R192 ;  /* 0x000000c0c112723e */ /* 0x000fc400000000ff */
[C---:B-1----:R-:W-:Y:S02]  /*ae50*/  LEA R31, R22.reuse, R27, 0x1 ;  /* 0x0000001b161f7211 */ /* 0x042fe400078e08ff */
[----:B------:R-:W-:Y:S02]  /*ae60*/  F2FP.PACK_AB R28, R57, R58 ;  /* 0x0000003a391c723e */ /* 0x000fe400000000ff */
[----:B------:R-:W-:Y:S01]  /*ae70*/  LEA R58, P5, R31, R10, 0x1 ;  /* 0x0000000a1f3a7211 */ /* 0x000fe200078a08ff */
[C---:B------:R-:W-:Y:S01]  /*ae80*/  IMAD R17, R22.reuse, 0x2, R31 ;  /* 0x0000000216117824 */ /* 0x040fe200078e021f */
[----:B------:R-:W-:Y:S02]  /*ae90*/  F2FP.PACK_AB R29, R181, R56 ;  /* 0x00000038b51d723e */ /* 0x000fe400000000ff */
[----:B------:R-:W-:Y:S01]  /*aea0*/  LEA.HI.X.SX32 R59, R31, R0, 0x1, P5 ;  /* 0x000000001f3b7211 */ /* 0x000fe200028f0eff */
[----:B------:R-:W-:Y:S01]  /*aeb0*/  IMAD R19, R22, 0x2, R17 ;  /* 0x0000000216137824 */ /* 0x000fe200078e0211 */
[----:B------:R-:W-:-:S02]  /*aec0*/  LEA R56, P5, R17, R10, 0x1 ;  /* 0x0000000a11387211 */ /* 0x000fc400078a08ff */
[----:B------:R-:W-:Y:S02]  /*aed0*/  F2FP.PACK_AB R27, R54, R55 ;  /* 0x00000037361b723e */ /* 0x000fe400000000ff */
[----:B------:R-:W-:Y:S02]  /*aee0*/  LEA.HI.X.SX32 R57, R17, R0, 0x1, P5 ;  /* 0x0000000011397211 */ /* 0x000fe400028f0eff */
[C---:B------:R-:W-:Y:S01]  /*aef0*/  LEA R54, P5, R19.reuse, R10, 0x1 ;  /* 0x0000000a13367211 */ /* 0x040fe200078a08ff */
[----:B------:R0:W-:Y:S01]  /*af00*/  STS.128 [R102+0x500], R24 ;  /* 0x0005001866007388 */ /* 0x0001e20000000c00 */
[----:B------:R-:W-:Y:S02]  /*af10*/  LEA R33, R22, R19, 0x1 ;  /* 0x0000001316217211 */ /* 0x000fe400078e08ff */
[----:B------:R-:W-:Y:S02]  /*af20*/  F2FP.PACK_AB R30, R52, R187 ;  /* 0x000000bb341e723e */ /* 0x000fe400000000ff */
[----:B------:R-:W-:Y:S01]  /*af30*/  LEA.HI.X.SX32 R55, R19, R0, 0x1, P5 ;  /* 0x0000000013377211 */ /* 0x000fe200028f0eff */
[----:B------:R-:W-:Y:S01]  /*af40*/  IMAD R35, R22, 0x2, R33 ;  /* 0x0000000216237824 */ /* 0x000fe200078e0221 */
[----:B------:R-:W-:-:S02]  /*af50*/  LEA R52, P5, R33, R10, 0x1 ;  /* 0x0000000a21347211 */ /* 0x000fc400078a08ff */
[----:B------:R-:W-:Y:S02]  /*af60*/  F2FP.PACK_AB R31, R48, R49 ;  /* 0x00000031301f723e */ /* 0x000fe400000000ff */
[----:B------:R-:W-:Y:S01]  /*af70*/  LEA.HI.X.SX32 R53, R33, R0, 0x1, P5 ;  /* 0x0000000021357211 */ /* 0x000fe200028f0eff */
[----:B------:R-:W-:Y:S01]  /*af80*/  IMAD R33, R22, 0x2, R35 ;  /* 0x0000000216217824 */ /* 0x000fe200078e0223 */
[C---:B------:R-:W-:Y:S01]  /*af90*/  LEA R48, P5, R35.reuse, R10, 0x1 ;  /* 0x0000000a23307211 */ /* 0x040fe200078a08ff */
[----:B------:R1:W-:Y:S01]  /*afa0*/  STS.128 [R102+0x180], R28 ;  /* 0x0001801c66007388 */ /* 0x0003e20000000c00 */
[----:B------:R-:W-:Y:S02]  /*afb0*/  F2FP.PACK_AB R19, R44, R197 ;  /* 0x000000c52c13723e */ /* 0x000fe400000000ff */
[----:B------:R-:W-:Y:S02]  /*afc0*/  LEA.HI.X.SX32 R49, R35, R0, 0x1, P5 ;  /* 0x0000000023317211 */ /* 0x000fe400028f0eff */
[----:B------:R-:W-:-:S02]  /*afd0*/  LEA R44, P5, R33, R10, 0x1 ;  /* 0x0000000a212c7211 */ /* 0x000fc400078a08ff */
[----:B0-----:R-:W-:Y:S02]  /*afe0*/  F2FP.PACK_AB R25, R40, R45 ;  /* 0x0000002d2819723e */ /* 0x001fe400000000ff */
[----:B------:R-:W-:Y:S02]  /*aff0*/  LEA.HI.X.SX32 R45, R33, R0, 0x1, P5 ;  /* 0x00000000212d7211 */ /* 0x000fe400028f0eff */
[----:B------:R-:W-:Y:S02]  /*b000*/  F2FP.PACK_AB R26, R41, R190 ;  /* 0x000000be291a723e */ /* 0x000fe400000000ff */
[----:B------:R-:W-:Y:S02]  /*b010*/  F2FP.PACK_AB R27, R36, R37 ;  /* 0x00000025241b723e */ /* 0x000fe400000000ff */
[----:B------:R-:W-:Y:S02]  /*b020*/  F2FP.PACK_AB R17, R182, R175 ;  /* 0x000000afb611723e */ /* 0x000fe400000000ff */
[----:B-1----:R-:W-:-:S02]  /*b030*/  LEA R29, R22, R33, 0x1 ;  /* 0x00000021161d7211 */ /* 0x002fc400078e08ff */
[----:B------:R-:W-:Y:S01]  /*b040*/  F2FP.PACK_AB R24, R195, R198 ;  /* 0x000000c6c318723e */ /* 0x000fe200000000ff */
[----:B------:R-:W-:Y:S01]  /*b050*/  STS.128 [R102+0x580], R16 ;  /* 0x0005801066007388 */ /* 0x000fe20000000c00 */
[C---:B------:R-:W-:Y:S01]  /*b060*/  LEA R40, P5, R29.reuse, R10, 0x1 ;  /* 0x0000000a1d287211 */ /* 0x040fe200078a08ff */
[----:B------:R-:W-:Y:S01]  /*b070*/  IMAD R31, R22, 0x2, R29 ;  /* 0x00000002161f7824 */ /* 0x000fe200078e021d */
[----:B------:R-:W-:Y:S01]  /*b080*/  F2FP.PACK_AB R86, R20, R165 ;  /* 0x000000a51456723e */ /* 0x000fe200000000ff */
[----:B------:R0:W-:Y:S01]  /*b090*/  STS.128 [R102+0x200], R24 ;  /* 0x0002001866007388 */ /* 0x0001e20000000c00 */
[----:B------:R-:W-:Y:S02]  /*b0a0*/  LEA.HI.X.SX32 R41, R29, R0, 0x1, P5 ;  /* 0x000000001d297211 */ /* 0x000fe400028f0eff */
[----:B------:R-:W-:Y:S02]  /*b0b0*/  LEA R36, P5, R31, R10, 0x1 ;  /* 0x0000000a1f247211 */ /* 0x000fe400078a08ff */
[----:B------:R-:W-:-:S02]  /*b0c0*/  LEA R29, R22, R31, 0x1 ;  /* 0x0000001f161d7211 */ /* 0x000fc400078e08ff */
[----:B------:R-:W-:Y:S02]  /*b0d0*/  LEA.HI.X.SX32 R37, R31, R0, 0x1, P5 ;  /* 0x000000001f257211 */ /* 0x000fe400028f0eff */
[C---:B------:R-:W-:Y:S01]  /*b0e0*/  LEA R32, P5, R29.reuse, R10, 0x1 ;  /* 0x0000000a1d207211 */ /* 0x040fe200078a08ff */
[----:B------:R-:W-:Y:S01]  /*b0f0*/  IMAD R31, R22, 0x2, R29 ;  /* 0x00000002161f7824 */ /* 0x000fe200078e021d */
[----:B------:R-:W-:Y:S02]  /*b100*/  F2FP.PACK_AB R80, R184, R185 ;  /* 0x000000b9b850723e */ /* 0x000fe400000000ff */
[----:B------:R-:W-:Y:S02]  /*b110*/  LEA.HI.X.SX32 R33, R29, R0, 0x1, P5 ;  /* 0x000000001d217211 */ /* 0x000fe400028f0eff */
[----:B------:R-:W-:Y:S02]  /*b120*/  LEA R28, P5, R31, R10, 0x1 ;  /* 0x0000000a1f1c7211 */ /* 0x000fe400078a08ff */
[----:B------:R-:W-:-:S02]  /*b130*/  LEA R35, R22, R31, 0x1 ;  /* 0x0000001f16237211 */ /* 0x000fc400078e08ff */
[----:B------:R-:W-:Y:S02]  /*b140*/  LEA.HI.X.SX32 R29, R31, R0, 0x1, P5 ;  /* 0x000000001f1d7211 */ /* 0x000fe400028f0eff */
[C---:B0-----:R-:W-:Y:S01]  /*b150*/  LEA R24, P5, R35.reuse, R10, 0x1 ;  /* 0x0000000a23187211 */ /* 0x041fe200078a08ff */
[----:B------:R-:W-:Y:S01]  /*b160*/  IMAD R17, R22, 0x2, R35 ;  /* 0x0000000216117824 */ /* 0x000fe200078e0223 */
[----:B------:R-:W-:Y:S02]  /*b170*/  F2FP.PACK_AB R81, R176, R177 ;  /* 0x000000b1b051723e */ /* 0x000fe400000000ff */
        /* <DEDUP_REMOVED lines=8> */
[----:B------:R-:W-:Y:S01]  /*b200*/  LEA R16, P5, R17, R10, 0x1 ;  /* 0x0000000a11107211 */ /* 0x000fe200078a08ff */
[----:B------:R0:W-:Y:S01]  /*b210*/  STS.128 [R102+0x600], R80 ;  /* 0x0006005066007388 */ /* 0x0001e20000000c00 */
[----:B------:R-:W-:-:S02]  /*b220*/  LEA R27, R22, R17, 0x1 ;  /* 0x00000011161b7211 */ /* 0x000fc400078e08ff */
[----:B------:R-:W-:Y:S02]  /*b230*/  LEA.HI.X.SX32 R17, R17, R0, 0x1, P5 ;  /* 0x0000000011117211 */ /* 0x000fe400028f0eff */
[----:B------:R-:W-:Y:S01]  /*b240*/  F2FP.PACK_AB R84, R179, R180 ;  /* 0x000000b4b354723e */ /* 0x000fe200000000ff */
[----:B------:R-:W-:Y:S01]  /*b250*/  IMAD R31, R22, 0x2, R27 ;  /* 0x00000002161f7824 */ /* 0x000fe200078e021b */
[----:B------:R-:W-:-:S03]  /*b260*/  LOP3.LUT R159, R158, 0x20, RZ, 0x3c, !PT ;  /* 0x000000209e9f7812 */ /* 0x000fc600078e3cff */
[----:B------:R1:W-:Y:S01]  /*b270*/  STS.128 [R102+0x280], R84 ;  /* 0x0002805466007388 */ /* 0x0003e20000000c00 */
[----:B0-----:R-:W-:Y:S02]  /*b280*/  F2FP.PACK_AB R81, R50, R127 ;  /* 0x0000007f3251723e */ /* 0x001fe400000000ff */
[C---:B------:R-:W-:Y:S02]  /*b290*/  LEA R50, P5, R27.reuse, R10, 0x1 ;  /* 0x0000000a1b327211 */ /* 0x040fe400078a08ff */
[----:B------:R-:W-:Y:S02]  /*b2a0*/  F2FP.PACK_AB R83, R46, R51 ;  /* 0x000000332e53723e */ /* 0x000fe400000000ff */
[----:B------:R-:W-:Y:S02]  /*b2b0*/  LEA.HI.X.SX32 R51, R27, R0, 0x1, P5 ;  /* 0x000000001b337211 */ /* 0x000fe400028f0eff */
[----:B------:R-:W-:Y:S02]  /*b2c0*/  LEA R46, P5, R31, R10, 0x1 ;  /* 0x0000000a1f2e7211 */ /* 0x000fe400078a08ff */
[----:B------:R-:W-:-:S02]  /*b2d0*/  LEA R27, R22, R31, 0x1 ;  /* 0x0000001f161b7211 */ /* 0x000fc400078e08ff */
[----:B-1----:R-:W-:Y:S02]  /*b2e0*/  F2FP.PACK_AB R85, R42, R47 ;  /* 0x0000002f2a55723e */ /* 0x002fe400000000ff */
[----:B------:R-:W-:Y:S01]  /*b2f0*/  LEA.HI.X.SX32 R47, R31, R0, 0x1, P5 ;  /* 0x000000001f2f7211 */ /* 0x000fe200028f0eff */
[----:B------:R-:W-:Y:S01]  /*b300*/  IMAD R31, R22, 0x2, R27 ;  /* 0x00000002161f7824 */ /* 0x000fe200078e021b */
[C---:B------:R-:W-:Y:S02]  /*b310*/  LEA R42, P5, R27.reuse, R10, 0x1 ;  /* 0x0000000a1b2a7211 */ /* 0x040fe400078a08ff */
[----:B------:R-:W-:Y:S02]  /*b320*/  F2FP.PACK_AB R86, R126, R43 ;  /* 0x0000002b7e56723e */ /* 0x000fe400000000ff */
[----:B------:R-:W-:Y:S02]  /*b330*/  F2FP.PACK_AB R87, R38, R39 ;  /* 0x000000272657723e */ /* 0x000fe400000000ff */
[----:B------:R-:W-:-:S02]  /*b340*/  LEA.HI.X.SX32 R43, R27, R0, 0x1, P5 ;  /* 0x000000001b2b7211 */ /* 0x000fc400028f0eff */
[C---:B------:R-:W-:Y:S02]  /*b350*/  LEA R38, P5, R31.reuse, R10, 0x1 ;  /* 0x0000000a1f267211 */ /* 0x040fe400078a08ff */
[C---:B------:R-:W-:Y:S02]  /*b360*/  LEA R27, R22.reuse, R31, 0x1 ;  /* 0x0000001f161b7211 */ /* 0x040fe400078e08ff */
[----:B------:R-:W-:Y:S02]  /*b370*/  LEA.HI.X.SX32 R39, R31, R0, 0x1, P5 ;  /* 0x000000001f277211 */ /* 0x000fe400028f0eff */
[C---:B------:R-:W-:Y:S01]  /*b380*/  LEA R34, P5, R27.reuse, R10, 0x1 ;  /* 0x0000000a1b227211 */ /* 0x040fe200078a08ff */
[----:B------:R-:W-:Y:S01]  /*b390*/  IMAD R31, R22, 0x2, R27 ;  /* 0x00000002161f7824 */ /* 0x000fe200078e021b */
[----:B------:R-:W-:Y:S02]  /*b3a0*/  F2FP.PACK_AB R84, R128, R123 ;  /* 0x0000007b8054723e */ /* 0x000fe400000000ff */
[----:B------:R-:W-:-:S02]  /*b3b0*/  LEA.HI.X.SX32 R35, R27, R0, 0x1, P5 ;  /* 0x000000001b237211 */ /* 0x000fc400028f0eff */
[C---:B------:R-:W-:Y:S01]  /*b3c0*/  LEA R30, P5, R31.reuse, R10, 0x1 ;  /* 0x0000000a1f1e7211 */ /* 0x040fe200078a08ff */
[----:B------:R0:W-:Y:S01]  /*b3d0*/  STS.128 [R102+0x300], R84 ;  /* 0x0003005466007388 */ /* 0x0001e20000000c00 */
[----:B------:R-:W-:Y:S02]  /*b3e0*/  LEA R27, R22, R31, 0x1 ;  /* 0x0000001f161b7211 */ /* 0x000fe400078e08ff */
[----:B------:R-:W-:Y:S02]  /*b3f0*/  LEA.HI.X.SX32 R31, R31, R0, 0x1, P5 ;  /* 0x000000001f1f7211 */ /* 0x000fe400028f0eff */
[----:B------:R-:W-:Y:S02]  /*b400*/  LEA R26, P5, R27, R10, 0x1 ;  /* 0x0000000a1b1a7211 */ /* 0x000fe400078a08ff */
[----:B------:R-:W-:Y:S02]  /*b410*/  F2FP.PACK_AB R80, R160, R161 ;  /* 0x000000a1a050723e */ /* 0x000fe400000000ff */
[----:B------:R-:W-:-:S05]  /*b420*/  F2FP.PACK_AB R82, R130, R125 ;  /* 0x0000007d8252723e */ /* 0x000fca00000000ff */
[----:B------:R1:W-:Y:S01]  /*b430*/  STS.128 [R102+0x680], R80 ;  /* 0x0006805066007388 */ /* 0x0003e20000000c00 */
[----:B0-----:R-:W-:Y:S01]  /*b440*/  F2FP.PACK_AB R85, R115, R118 ;  /* 0x000000767355723e */ /* 0x001fe200000000ff */
[----:B------:R-:W-:Y:S01]  /*b450*/  IMAD R115, R22, 0x2, R27 ;  /* 0x0000000216737824 */ /* 0x000fe200078e021b */
[----:B------:R-:W-:Y:S02]  /*b460*/  F2FP.PACK_AB R86, R14, R111 ;  /* 0x0000006f0e56723e */ /* 0x000fe400000000ff */
[----:B------:R-:W-:Y:S02]  /*b470*/  LEA.HI.X.SX32 R27, R27, R0, 0x1, P5 ;  /* 0x000000001b1b7211 */ /* 0x000fe400028f0eff */
[----:B------:R-:W-:Y:S02]  /*b480*/  LEA R14, P5, R115, R10, 0x1 ;  /* 0x0000000a730e7211 */ /* 0x000fe400078a08ff */
[----:B------:R-:W-:Y:S02]  /*b490*/  LEA R111, R22, R115, 0x1 ;  /* 0x00000073166f7211 */ /* 0x000fe400078e08ff */
[----:B------:R-:W-:-:S02]  /*b4a0*/  F2FP.PACK_AB R87, R15, R112 ;  /* 0x000000700f57723e */ /* 0x000fc400000000ff */
[----:B------:R-:W-:Y:S02]  /*b4b0*/  LEA.HI.X.SX32 R15, R115, R0, 0x1, P5 ;  /* 0x00000000730f7211 */ /* 0x000fe400028f0eff */
[----:B-1----:R-:W-:Y:S01]  /*b4c0*/  F2FP.PACK_AB R83, R114, R109 ;  /* 0x0000006d7253723e */ /* 0x002fe200000000ff */
[----:B------:R-:W-:Y:S01]  /*b4d0*/  IMAD R109, R22, 0x2, R111 ;  /* 0x00000002166d7824 */ /* 0x000fe200078e026f */
[----:B------:R-:W-:Y:S02]  /*b4e0*/  LEA R240, P5, R111, R10, 0x1 ;  /* 0x0000000a6ff07211 */ /* 0x000fe400078a08ff */
[----:B------:R-:W-:Y:S02]  /*b4f0*/  F2FP.PACK_AB R80, R121, R124 ;  /* 0x0000007c7950723e */ /* 0x000fe400000000ff */
[----:B------:R-:W-:Y:S02]  /*b500*/  F2FP.PACK_AB R81, R117, R120 ;  /* 0x000000787551723e */ /* 0x000fe400000000ff */
[----:B------:R-:W-:-:S02]  /*b510*/  F2FP.PACK_AB R82, R113, R116 ;  /* 0x000000747152723e */ /* 0x000fc400000000ff */
[----:B------:R-:W-:Y:S02]  /*b520*/  LEA.HI.X.SX32 R241, R111, R0, 0x1, P5 ;  /* 0x000000006ff17211 */ /* 0x000fe400028f0eff */
[C---:B------:R-:W-:Y:S01]  /*b530*/  LEA R236, P5, R109.reuse, R10, 0x1 ;  /* 0x0000000a6dec7211 */ /* 0x040fe200078a08ff */
[----:B------:R0:W-:Y:S01]  /*b540*/  STS.128 [R102+0x700], R80 ;  /* 0x0007005066007388 */ /* 0x0001e20000000c00 */
[----:B------:R-:W-:Y:S02]  /*b550*/  LEA R111, R22, R109, 0x1 ;  /* 0x0000006d166f7211 */ /* 0x000fe400078e08ff */
[----:B------:R-:W-:Y:S02]  /*b560*/  LEA.HI.X.SX32 R237, R109, R0, 0x1, P5 ;  /* 0x000000006ded7211 */ /* 0x000fe400028f0eff */
[----:B------:R-:W-:Y:S02]  /*b570*/  F2FP.PACK_AB R84, R119, R122 ;  /* 0x0000007a7754723e */ /* 0x000fe400000000ff */
[----:B------:R-:W-:-:S03]  /*b580*/  LEA R234, P5, R111, R10, 0x1 ;  /* 0x0000000a6fea7211 */ /* 0x000fc600078a08ff */
[----:B------:R1:W-:Y:S01]  /*b590*/  STS.128 [R102+0x380], R84 ;  /* 0x0003805466007388 */ /* 0x0003e20000000c00 */
[----:B------:R-:W-:Y:S02]  /*b5a0*/  LEA.HI.X.SX32 R235, R111, R0, 0x1, P5 ;  /* 0x000000006feb7211 */ /* 0x000fe400028f0eff */
[----:B0-----:R-:W-:Y:S01]  /*b5b0*/  F2FP.PACK_AB R80, R110, R107 ;  /* 0x0000006b6e50723e */ /* 0x001fe200000000ff */
[----:B------:R-:W-:Y:S01]  /*b5c0*/  IMAD R107, R22, 0x2, R111 ;  /* 0x00000002166b7824 */ /* 0x000fe200078e026f */
[----:B------:R-:W-:Y:S02]  /*b5d0*/  F2FP.PACK_AB R83, R103, R104 ;  /* 0x000000686753723e */ /* 0x000fe400000000ff */
[----:B------:R-:W-:Y:S02]  /*b5e0*/  F2FP.PACK_AB R81, R105, R108 ;  /* 0x0000006c6951723e */ /* 0x000fe400000000ff */
[----:B------:R-:W-:Y:S02]  /*b5f0*/  LEA R232, P5, R107, R10, 0x1 ;  /* 0x0000000a6be87211 */ /* 0x000fe400078a08ff */
[----:B------:R-:W-:-:S02]  /*b600*/  F2FP.PACK_AB R82, R23, R106 ;  /* 0x0000006a1752723e */ /* 0x000fc400000000ff */
[C---:B-1----:R-:W-:Y:S02]  /*b610*/  LEA R85, R22.reuse, R107, 0x1 ;  /* 0x0000006b16557211 */ /* 0x042fe400078e08ff */
[----:B------:R-:W-:Y:S01]  /*b620*/  LEA.HI.X.SX32 R233, R107, R0, 0x1, P5 ;  /* 0x000000006be97211 */ /* 0x000fe200028f0eff */
[----:B------:R0:W-:Y:S04]  /*b630*/  STS.128 [R102+0x780], R80 ;  /* 0x0007805066007388 */ /* 0x0001e80000000c00 */
[----:B------:R-:W-:Y:S01]  /*b640*/  BAR.SYNC.DEFER_BLOCKING 0x0 ;  /* 0x0000000000007b1d */ /* 0x000fe20000010000 */
[----:B------:R-:W-:Y:S02]  /*b650*/  LEA R230, P5, R85, R10, 0x1 ;  /* 0x0000000a55e67211 */ /* 0x000fe400078a08ff */
[----:B------:R-:W-:-:S02]  /*b660*/  LEA R87, R22, R85, 0x1 ;  /* 0x0000005516577211 */ /* 0x000fc400078e08ff */
[----:B------:R-:W-:Y:S02]  /*b670*/  LEA.HI.X.SX32 R231, R85, R0, 0x1, P5 ;  /* 0x0000000055e77211 */ /* 0x000fe400028f0eff */
[----:B------:R-:W-:Y:S01]  /*b680*/  LEA R228, P5, R87, R10, 0x1 ;  /* 0x0000000a57e47211 */ /* 0x000fe200078a08ff */
[C---:B------:R-:W-:Y:S01]  /*b690*/  IMAD R103, R22.reuse, 0x2, R87 ;  /* 0x0000000216677824 */ /* 0x040fe200078e0257 */
[----:B------:R-:W-:Y:S02]  /*b6a0*/  IADD3 R105, R243, -0x3f3504f3, RZ ;  /* 0xc0cafb0df3697810 */ /* 0x000fe40007ffe0ff */
[----:B------:R-:W-:Y:S02]  /*b6b0*/  LEA.HI.X.SX32 R229, R87, R0, 0x1, P5 ;  /* 0x0000000057e57211 */ /* 0x000fe400028f0eff */
[----:B------:R-:W-:Y:S02]  /*b6c0*/  LEA R226, P5, R103, R10, 0x1 ;  /* 0x0000000a67e27211 */ /* 0x000fe400078a08ff */
[----:B------:R-:W-:-:S02]  /*b6d0*/  LEA R87, R22, R103, 0x1 ;  /* 0x0000006716577211 */ /* 0x000fc400078e08ff */
[----:B------:R-:W-:Y:S02]  /*b6e0*/  LEA.HI.X.SX32 R227, R103, R0, 0x1, P5 ;  /* 0x0000000067e37211 */ /* 0x000fe400028f0eff */
[----:B------:R-:W-:Y:S01]  /*b6f0*/  LEA R224, P5, R87, R10, 0x1 ;  /* 0x0000000a57e07211 */ /* 0x000fe200078a08ff */
[C---:B0-----:R-:W-:Y:S01]  /*b700*/  IMAD R81, R22.reuse, 0x2, R87 ;  /* 0x0000000216517824 */ /* 0x041fe200078e0257 */
[----:B------:R-:W-:Y:S02]  /*b710*/  LOP3.LUT R23, R105, 0xff800000, RZ, 0xc0, !PT ;  /* 0xff80000069177812 */ /* 0x000fe400078ec0ff */
[----:B------:R-:W-:Y:S01]  /*b720*/  LEA.HI.X.SX32 R225, R87, R0, 0x1, P5 ;  /* 0x0000000057e17211 */ /* 0x000fe200028f0eff */
[----:B------:R-:W0:Y:S01]  /*b730*/  LDS.128 R132, [R158] ;  /* 0x000000009e847984 */ /* 0x000e220000000c00 */
[----:B------:R-:W-:Y:S01]  /*b740*/  LEA R222, P5, R81, R10, 0x1 ;  /* 0x0000000a51de7211 */ /* 0x000fe200078a08ff */
[----:B------:R-:W-:Y:S01]  /*b750*/  IMAD.IADD R84, R243, 0x1, -R23 ;  /* 0x00000001f3547824 */ /* 0x000fe200078e0a17 */
[----:B------:R-:W-:Y:S01]  /*b760*/  LEA R83, R22, R81, 0x1 ;  /* 0x0000005116537211 */ /* 0x000fe200078e08ff */
[----:B------:R-:W1:Y:S01]  /*b770*/  LDS.128 R128, [R159] ;  /* 0x000000009f807984 */ /* 0x000e620000000c00 */
[----:B------:R-:W-:Y:S01]  /*b780*/  LEA.HI.X.SX32 R223, R81, R0, 0x1, P5 ;  /* 0x0000000051df7211 */ /* 0x000fe200028f0eff */
[----:B------:R-:W-:Y:S01]  /*b790*/  FADD R250, R84, -1 ;  /* 0xbf80000054fa7421 */ /* 0x000fe20000000000 */
[C---:B------:R-:W-:Y:S01]  /*b7a0*/  LEA R220, P5, R83.reuse, R10, 0x1 ;  /* 0x0000000a53dc7211 */ /* 0x040fe200078a08ff */
[----:B------:R-:W-:Y:S01]  /*b7b0*/  IMAD R81, R22, 0x2, R83 ;  /* 0x0000000216517824 */ /* 0x000fe200078e0253 */
[----:B------:R-:W-:Y:S01]  /*b7c0*/  LOP3.LUT R84, R158, 0x40, RZ, 0x3c, !PT ;  /* 0x000000409e547812 */ /* 0x000fe200078e3cff */
[----:B------:R-:W-:Y:S01]  /*b7d0*/  LDS.128 R116, [R158+0x800] ;  /* 0x000800009e747984 */ /* 0x000fe20000000c00 */
[----:B------:R-:W-:Y:S01]  /*b7e0*/  LEA.HI.X.SX32 R221, R83, R0, 0x1, P5 ;  /* 0x0000000053dd7211 */ /* 0x000fe200028f0eff */
[----:B------:R-:W-:Y:S01]  /*b7f0*/  IMAD R83, R22, 0x2, R81 ;  /* 0x0000000216537824 */ /* 0x000fe200078e0251 */
[C---:B------:R-:W-:Y:S01]  /*b800*/  LEA R218, P5, R81.reuse, R10, 0x1 ;  /* 0x0000000a51da7211 */ /* 0x040fe200078a08ff */
[----:B------:R-:W2:Y:S01]  /*b810*/  LDS.128 R124, [R84] ;  /* 0x00000000547c7984 */ /* 0x000ea20000000c00 */
[----:B------:R-:W-:Y:S01]  /*b820*/  LOP3.LUT R80, R158, 0x60, RZ, 0x3c, !PT ;  /* 0x000000609e507812 */ /* 0x000fe200078e3cff */
[C---:B------:R-:W-:Y:S01]  /*b830*/  FFMA.FTZ R85, R250.reuse, R251, -0.16845393180847167969 ;  /* 0xbe2c7f30fa557423 */ /* 0x040fe200000100fb */
[----:B------:R-:W-:Y:S01]  /*b840*/  LEA.HI.X.SX32 R219, R81, R0, 0x1, P5 ;  /* 0x0000000051db7211 */ /* 0x000fe200028f0eff */
[----:B------:R-:W-:Y:S01]  /*b850*/  LDS.128 R112, [R159+0x800] ;  /* 0x000800009f707984 */ /* 0x000fe20000000c00 */
[C---:B------:R-:W-:Y:S01]  /*b860*/  LEA R216, P5, R83.reuse, R10, 0x1 ;  /* 0x0000000a53d87211 */ /* 0x040fe200078a08ff */
[----:B------:R-:W-:Y:S01]  /*b870*/  FFMA.FTZ R85, R250, R85, 0.1716887056827545166 ;  /* 0x3e2fcf2afa557423 */ /* 0x000fe20000010055 */
[----:B------:R-:W-:Y:S01]  /*b880*/  LEA R81, R22, R83, 0x1 ;  /* 0x0000005316517211 */ /* 0x000fe200078e08ff */
[----:B------:R-:W3:Y:S01]  /*b890*/  LDS.128 R120, [R80] ;  /* 0x0000000050787984 */ /* 0x000ee20000000c00 */
[----:B------:R-:W-:Y:S01]  /*b8a0*/  LEA.HI.X.SX32 R217, R83, R0, 0x1, P5 ;  /* 0x0000000053d97211 */ /* 0x000fe200028f0eff */
[----:B------:R-:W-:Y:S01]  /*b8b0*/  FFMA.FTZ R85, R250, R85, -0.17900948226451873779 ;  /* 0xbe374e43fa557423 */ /* 0x000fe20000010055 */
[----:B------:R-:W-:Y:S01]  /*b8c0*/  LEA R214, P5, R81, R10, 0x1 ;  /* 0x0000000a51d67211 */ /* 0x000fe200078a08ff */
[----:B------:R-:W-:Y:S01]  /*b8d0*/  IMAD R83, R22, 0x2, R81 ;  /* 0x0000000216537824 */ /* 0x000fe200078e0251 */
[----:B------:R-:W4:Y:S01]  /*b8e0*/  LDS.128 R108, [R84+0x800] ;  /* 0x00080000546c7984 */ /* 0x000f220000000c00 */
[----:B------:R-:W-:Y:S01]  /*b8f0*/  SHF.L.U32 R82, R199, 0x4, RZ ;  /* 0x00000004c7527819 */ /* 0x000fe200000006ff */
[----:B------:R-:W-:Y:S01]  /*b900*/  FFMA.FTZ R85, R250, R85, 0.20512372255325317383 ;  /* 0x3e520bf4fa557423 */ /* 0x000fe20000010055 */
[----:B------:R-:W-:Y:S01]  /*b910*/  LEA.HI.X.SX32 R215, R81, R0, 0x1, P5 ;  /* 0x0000000051d77211 */ /* 0x000fe200028f0eff */
[----:B------:R-:W-:Y:S01]  /*b920*/  IMAD R81, R22, 0x2, R83 ;  /* 0x0000000216517824 */ /* 0x000fe200078e0253 */
[C---:B------:R-:W-:Y:S01]  /*b930*/  LEA R212, P5, R83.reuse, R10, 0x1 ;  /* 0x0000000a53d47211 */ /* 0x040fe200078a08ff */
[----:B------:R-:W5:Y:S01]  /*b940*/  LDS.128 R104, [R80+0x800] ;  /* 0x0008000050687984 */ /* 0x000f620000000c00 */
[----:B------:R-:W-:Y:S01]  /*b950*/  LOP3.LUT R82, R82, 0x70, RZ, 0xc0, !PT ;  /* 0x0000007052527812 */ /* 0x000fe200078ec0ff */
[C---:B------:R-:W-:Y:S01]  /*b960*/  FFMA.FTZ R85, R250.reuse, R85, -0.24046532809734344482 ;  /* 0xbe763c8bfa557423 */ /* 0x040fe20000010055 */
[----:B------:R-:W-:Y:S01]  /*b970*/  LEA.HI.X.SX32 R213, R83, R0, 0x1, P5 ;  /* 0x0000000053d57211 */ /* 0x000fe200028f0eff */
[----:B------:R-:W-:Y:S01]  /*b980*/  LDS.128 R140, [R159+0x1000] ;  /* 0x001000009f8c7984 */ /* 0x000fe20000000c00 */
[C---:B------:R-:W-:Y:S01]  /*b990*/  LEA R210, P5, R81.reuse, R10, 0x1 ;  /* 0x0000000a51d27211 */ /* 0x040fe200078a08ff */
[----:B------:R-:W-:Y:S01]  /*b9a0*/  FFMA.FTZ R85, R250, R85, 0.28857114911079406738 ;  /* 0x3e93bf99fa557423 */ /* 0x000fe20000010055 */
[----:B------:R-:W-:Y:S01]  /*b9b0*/  LEA R83, R22, R81, 0x1 ;  /* 0x0000005116537211 */ /* 0x000fe200078e08ff */
[----:B0-----:R0:W-:Y:S01]  /*b9c0*/  STG.E.U16 [R100.64], R132 ;  /* 0x0000008464007986 */ /* 0x0011e2000c101506 */
[----:B------:R-:W-:Y:S01]  /*b9d0*/  LEA.HI.X.SX32 R211, R81, R0, 0x1, P5 ;  /* 0x0000000051d37211 */ /* 0x000fe200028f0eff */
[----:B------:R-:W-:Y:S01]  /*b9e0*/  FFMA.FTZ R85, R250, R85, -0.36067417263984680176 ;  /* 0xbeb8aa49fa557423 */ /* 0x000fe20000010055 */
[----:B------:R-:W-:Y:S01]  /*b9f0*/  LEA R204, P5, R83, R10, 0x1 ;  /* 0x0000000a53cc7211 */ /* 0x000fe200078a08ff */
[----:B------:R-:W-:Y:S01]  /*ba00*/  IMAD R81, R22, 0x2, R83 ;  /* 0x0000000216517824 */ /* 0x000fe200078e0253 */
[----:B------:R-:W-:Y:S01]  /*ba10*/  LOP3.LUT R199, R199, 0x20, RZ, 0xc0, !PT ;  /* 0x00000020c7c77812 */ /* 0x000fe200078ec0ff */
[----:B------:R-:W5:Y:S01]  /*ba20*/  LDS.128 R100, [R158+0x1000] ;  /* 0x001000009e647984 */ /* 0x000f620000000c00 */
[----:B------:R-:W-:Y:S01]  /*ba30*/  LEA.HI.X.SX32 R205, R83, R0, 0x1, P5 ;  /* 0x0000000053cd7211 */ /* 0x000fe200028f0eff */
[----:B------:R-:W-:Y:S01]  /*ba40*/  FFMA.FTZ R85, R250, R85, 0.48089820146560668945 ;  /* 0x3ef6384afa557423 */ /* 0x000fe20000010055 */
[C---:B------:R-:W-:Y:S01]  /*ba50*/  LEA R208, P5, R81.reuse, R10, 0x1 ;  /* 0x0000000a51d07211 */ /* 0x040fe200078a08ff */
[----:B------:R-:W5:Y:S01]  /*ba60*/  LDS.128 R136, [R84+0x1000] ;  /* 0x0010000054887984 */ /* 0x000f620000000c00 */
[----:B------:R-:W-:Y:S01]  /*ba70*/  LEA R83, R22, R81, 0x1 ;  /* 0x0000005116537211 */ /* 0x000fe200078e08ff */
[----:B------:R-:W-:Y:S01]  /*ba80*/  FFMA.FTZ R85, R250, R85, -0.72134751081466674805 ;  /* 0xbf38aa3bfa557423 */ /* 0x000fe20000010055 */
[----:B------:R-:W-:Y:S01]  /*ba90*/  LEA.HI.X.SX32 R209, R81, R0, 0x1, P5 ;  /* 0x0000000051d17211 */ /* 0x000fe200028f0eff */
[----:B-1----:R1:W-:Y:S01]  /*baa0*/  STG.E.U16 [R98.64], R128 ;  /* 0x0000008062007986 */ /* 0x0023e2000c101506 */
[----:B------:R-:W-:Y:S01]  /*bab0*/  LEA R206, P5, R83, R10, 0x1 ;  /* 0x0000000a53ce7211 */ /* 0x000fe200078a08ff */
[----:B------:R-:W-:Y:S01]  /*bac0*/  IMAD R81, R22, 0x2, R83 ;  /* 0x0000000216517824 */ /* 0x000fe200078e0253 */
[----:B------:R-:W-:Y:S01]  /*bad0*/  LEA R239, R199, R82, 0x2 ;  /* 0x00000052c7ef7211 */ /* 0x000fe200078e10ff */
[----:B--2---:R2:W-:Y:S01]  /*bae0*/  STG.E.U16 [R96.64], R124 ;  /* 0x0000007c60007986 */ /* 0x0045e2000c101506 */
[----:B------:R-:W-:Y:S01]  /*baf0*/  LEA.HI.X.SX32 R207, R83, R0, 0x1, P5 ;  /* 0x0000000053cf7211 */ /* 0x000fe200028f0eff */
[----:B------:R-:W-:Y:S01]  /*bb00*/  FMUL R85, R250, R85 ;  /* 0x00000055fa557220 */ /* 0x000fe20000400000 */
[C---:B------:R-:W-:Y:S01]  /*bb10*/  LEA R202, P5, R81.reuse, R10, 0x1 ;  /* 0x0000000a51ca7211 */ /* 0x040fe200078a08ff */
[----:B------:R-:W5:Y:S01]  /*bb20*/  LDS.128 R96, [R80+0x1000] ;  /* 0x0010000050607984 */ /* 0x000f620000000c00 */
[----:B------:R-:W-:Y:S01]  /*bb30*/  LEA R83, R22, R81, 0x1 ;  /* 0x0000005116537211 */ /* 0x000fe200078e08ff */
[----:B------:R-:W-:Y:S01]  /*bb40*/  FMUL R85, R250, R85 ;  /* 0x00000055fa557220 */ /* 0x000fe20000400000 */
[----:B------:R-:W-:Y:S01]  /*bb50*/  LEA.HI.X.SX32 R203, R81, R0, 0x1, P5 ;  /* 0x0000000051cb7211 */ /* 0x000fe200028f0eff */
[----:B---3--:R3:W-:Y:S01]  /*bb60*/  STG.E.U16 [R94.64], R120 ;  /* 0x000000785e007986 */ /* 0x0087e2000c101506 */
[C---:B------:R-:W-:Y:S01]  /*bb70*/  LEA R200, P5, R83.reuse, R10, 0x1 ;  /* 0x0000000a53c87211 */ /* 0x040fe200078a08ff */
[----:B------:R-:W-:Y:S01]  /*bb80*/  IMAD R81, R22, 0x2, R83 ;  /* 0x0000000216517824 */ /* 0x000fe200078e0253 */
[----:B0-----:R-:W-:Y:S01]  /*bb90*/  PRMT R132, R132, 0x7632, R132 ;  /* 0x0000763284847816 */ /* 0x001fe20000000084 */
[----:B------:R-:W-:Y:S01]  /*bba0*/  STG.E.U16 [R92.64], R116 ;  /* 0x000000745c007986 */ /* 0x000fe2000c101506 */
[----:B------:R-:W-:Y:S01]  /*bbb0*/  LEA.HI.X.SX32 R201, R83, R0, 0x1, P5 ;  /* 0x0000000053c97211 */ /* 0x000fe200028f0eff */
[----:B------:R-:W-:Y:S01]  /*bbc0*/  FFMA.FTZ R250, R250, 1.4426950216293334961, R85 ;  /* 0x3fb8aa3bfafa7823 */ /* 0x000fe20000010055 */
[C---:B------:R-:W-:Y:S01]  /*bbd0*/  LEA R198, P5, R81.reuse, R10, 0x1 ;  /* 0x0000000a51c67211 */ /* 0x040fe200078a08ff */
[----:B------:R-:W0:Y:S01]  /*bbe0*/  LDS.128 R92, [R158+0x1800] ;  /* 0x001800009e5c7984 */ /* 0x000e220000000c00 */
[C---:B------:R-:W-:Y:S01]  /*bbf0*/  LEA R83, R22.reuse, R81, 0x1 ;  /* 0x0000005116537211 */ /* 0x040fe200078e08ff */
[----:B------:R-:W0:Y:S01]  /*bc00*/  I2F R23, R23 ;  /* 0x0000001700177306 */ /* 0x000e220000201400 */
[----:B------:R-:W-:Y:S01]  /*bc10*/  LEA.HI.X.SX32 R199, R81, R0, 0x1, P5 ;  /* 0x0000000051c77211 */ /* 0x000fe200028f0eff */
[----:B------:R-:W-:Y:S01]  /*bc20*/  STG.E.U16 [R90.64], R112 ;  /* 0x000000705a007986 */ /* 0x000fe2000c101506 */
[C---:B------:R-:W-:Y:S01]  /*bc30*/  LEA R196, P5, R83.reuse, R10, 0x1 ;  /* 0x0000000a53c47211 */ /* 0x040fe200078a08ff */
[----:B------:R-:W-:Y:S01]  /*bc40*/  IMAD R81, R22, 0x2, R83 ;  /* 0x0000000216517824 */ /* 0x000fe200078e0253 */
[----:B-1----:R-:W-:Y:S01]  /*bc50*/  PRMT R128, R128, 0x7632, R128 ;  /* 0x0000763280807816 */ /* 0x002fe20000000080 */
[----:B----4-:R-:W-:Y:S01]  /*bc60*/  STG.E.U16 [R88.64], R108 ;  /* 0x0000006c58007986 */ /* 0x010fe2000c101506 */
[----:B------:R-:W-:-:S02]  /*bc70*/  LEA.HI.X.SX32 R197, R83, R0, 0x1, P5 ;  /* 0x0000000053c57211 */ /* 0x000fc400028f0eff */
[C---:B------:R-:W-:Y:S01]  /*bc80*/  LEA R194, P5, R81.reuse, R10, 0x1 ;  /* 0x0000000a51c27211 */ /* 0x040fe200078a08ff */
[----:B------:R1:W4:Y:S01]  /*bc90*/  LDS.128 R88, [R159+0x1800] ;  /* 0x001800009f587984 */ /* 0x0003220000000c00 */
[C---:B------:R-:W-:Y:S02]  /*bca0*/  LEA R83, R22.reuse, R81, 0x1 ;  /* 0x0000005116537211 */ /* 0x040fe400078e08ff */
[----:B------:R-:W-:Y:S01]  /*bcb0*/  LEA.HI.X.SX32 R195, R81, R0, 0x1, P5 ;  /* 0x0000000051c37211 */ /* 0x000fe200028f0eff */
[----:B------:R-:W4:Y:S01]  /*bcc0*/  LDS.128 R84, [R84+0x1800] ;  /* 0x0018000054547984 */ /* 0x000f220000000c00 */
[C---:B------:R-:W-:Y:S01]  /*bcd0*/  LEA R192, P5, R83.reuse, R10, 0x1 ;  /* 0x0000000a53c07211 */ /* 0x040fe200078a08ff */
[----:B------:R-:W-:Y:S01]  /*bce0*/  IMAD R81, R22, 0x2, R83 ;  /* 0x0000000216517824 */ /* 0x000fe200078e0253 */
[----:B--2---:R-:W-:Y:S01]  /*bcf0*/  PRMT R124, R124, 0x7632, R124 ;  /* 0x000076327c7c7816 */ /* 0x004fe2000000007c */
[----:B-----5:R2:W-:Y:S01]  /*bd00*/  STG.E.U16 [R156.64], R104 ;  /* 0x000000689c007986 */ /* 0x0205e2000c101506 */
[----:B------:R-:W-:-:S02]  /*bd10*/  LEA.HI.X.SX32 R193, R83, R0, 0x1, P5 ;  /* 0x0000000053c17211 */ /* 0x000fc400028f0eff */
[C---:B------:R-:W-:Y:S01]  /*bd20*/  LEA R190, P5, R81.reuse, R10, 0x1 ;  /* 0x0000000a51be7211 */ /* 0x040fe200078a08ff */
[----:B------:R5:W-:Y:S01]  /*bd30*/  STG.E.U16 [R154.64], R100 ;  /* 0x000000649a007986 */ /* 0x000be2000c101506 */
[C---:B------:R-:W-:Y:S02]  /*bd40*/  LEA R83, R22.reuse, R81, 0x1 ;  /* 0x0000005116537211 */ /* 0x040fe400078e08ff */
[----:B------:R-:W-:Y:S01]  /*bd50*/  LEA.HI.X.SX32 R191, R81, R0, 0x1, P5 ;  /* 0x0000000051bf7211 */ /* 0x000fe200028f0eff */
[----:B------:R0:W-:Y:S01]  /*bd60*/  STG.E.U16 [R152.64], R140 ;  /* 0x0000008c98007986 */ /* 0x0001e2000c101506 */
[C---:B------:R-:W-:Y:S01]  /*bd70*/  LEA R188, P5, R83.reuse, R10, 0x1 ;  /* 0x0000000a53bc7211 */ /* 0x040fe200078a08ff */
[----:B------:R-:W-:Y:S01]  /*bd80*/  IMAD R161, R22, 0x2, R83 ;  /* 0x0000000216a17824 */ /* 0x000fe200078e0253 */
[----:B---3--:R-:W-:Y:S01]  /*bd90*/  PRMT R120, R120, 0x7632, R120 ;  /* 0x0000763278787816 */ /* 0x008fe20000000078 */
[----:B------:R3:W-:Y:S01]  /*bda0*/  STG.E.U16 [R150.64], R136 ;  /* 0x0000008896007986 */ /* 0x0007e2000c101506 */
[----:B------:R-:W-:-:S02]  /*bdb0*/  LEA.HI.X.SX32 R189, R83, R0, 0x1, P5 ;  /* 0x0000000053bd7211 */ /* 0x000fc400028f0eff */
[C---:B------:R-:W-:Y:S01]  /*bdc0*/  LEA R186, P5, R161.reuse, R10, 0x1 ;  /* 0x0000000aa1ba7211 */ /* 0x040fe200078a08ff */
[----:B------:R-:W3:Y:S01]  /*bdd0*/  LDS.128 R80, [R80+0x1800] ;  /* 0x0018000050507984 */ /* 0x000ee20000000c00 */
[C---:B------:R-:W-:Y:S02]  /*bde0*/  LEA R163, R22.reuse, R161, 0x1 ;  /* 0x000000a116a37211 */ /* 0x040fe400078e08ff */
[----:B------:R-:W-:Y:S01]  /*bdf0*/  LEA.HI.X.SX32 R187, R161, R0, 0x1, P5 ;  /* 0x00000000a1bb7211 */ /* 0x000fe200028f0eff */
[----:B------:R3:W-:Y:S01]  /*be00*/  STG.E.U16 [R148.64], R96 ;  /* 0x0000006094007986 */ /* 0x0007e2000c101506 */
[C---:B------:R-:W-:Y:S01]  /*be10*/  LEA R184, P5, R163.reuse, R10, 0x1 ;  /* 0x0000000aa3b87211 */ /* 0x040fe200078a08ff */
[----:B-1----:R-:W-:Y:S01]  /*be20*/  IMAD R159, R22, 0x2, R163 ;  /* 0x00000002169f7824 */ /* 0x002fe200078e02a3 */
[----:B------:R-:W-:Y:S01]  /*be30*/  PRMT R116, R116, 0x7632, R116 ;  /* 0x0000763274747816 */ /* 0x000fe20000000074 */
[----:B0-----:R0:W-:Y:S01]  /*be40*/  STG.E.U16 [R146.64], R92 ;  /* 0x0000005c92007986 */ /* 0x0011e2000c101506 */
[----:B------:R-:W-:-:S02]  /*be50*/  LEA.HI.X.SX32 R185, R163, R0, 0x1, P5 ;  /* 0x00000000a3b97211 */ /* 0x000fc400028f0eff */
[C---:B------:R-:W-:Y:S02]  /*be60*/  LEA R182, P5, R159.reuse, R10, 0x1 ;  /* 0x0000000a9fb67211 */ /* 0x040fe400078a08ff */
[C---:B--2---:R-:W-:Y:S02]  /*be70*/  LEA R157, R22.reuse, R159, 0x1 ;  /* 0x0000009f169d7211 */ /* 0x044fe400078e08ff */
[----:B------:R-:W-:Y:S01]  /*be80*/  LEA.HI.X.SX32 R183, R159, R0, 0x1, P5 ;  /* 0x000000009fb77211 */ /* 0x000fe200028f0eff */
[----:B----4-:R1:W-:Y:S01]  /*be90*/  STG.E.U16 [R144.64], R88 ;  /* 0x0000005890007986 */ /* 0x0103e2000c101506 */
[C---:B------:R-:W-:Y:S01]  /*bea0*/  LEA R180, P5, R157.reuse, R10, 0x1 ;  /* 0x0000000a9db47211 */ /* 0x040fe200078a08ff */
[----:B------:R-:W-:Y:S01]  /*beb0*/  IMAD R159, R22, 0x2, R157 ;  /* 0x00000002169f7824 */ /* 0x000fe200078e029d */
[----:B------:R-:W-:Y:S01]  /*bec0*/  PRMT R112, R112, 0x7632, R112 ;  /* 0x0000763270707816 */ /* 0x000fe20000000070 */
[----:B------:R2:W-:Y:S01]  /*bed0*/  STG.E.U16 [R78.64], R84 ;  /* 0x000000544e007986 */ /* 0x0005e2000c101506 */
[----:B------:R-:W-:-:S02]  /*bee0*/  LEA.HI.X.SX32 R181, R157, R0, 0x1, P5 ;  /* 0x000000009db57211 */ /* 0x000fc400028f0eff */
[C---:B------:R-:W-:Y:S02]  /*bef0*/  LEA R178, P5, R159.reuse, R10, 0x1 ;  /* 0x0000000a9fb27211 */ /* 0x040fe400078a08ff */
[C---:B-----5:R-:W-:Y:S02]  /*bf00*/  LEA R155, R22.reuse, R159, 0x1 ;  /* 0x0000009f169b7211 */ /* 0x060fe400078e08ff */
[----:B------:R-:W-:Y:S02]  /*bf10*/  LEA.HI.X.SX32 R179, R159, R0, 0x1, P5 ;  /* 0x000000009fb37211 */ /* 0x000fe400028f0eff */
[C---:B------:R-:W-:Y:S01]  /*bf20*/  LEA R176, P5, R155.reuse, R10, 0x1 ;  /* 0x0000000a9bb07211 */ /* 0x040fe200078a08ff */
[----:B------:R-:W-:Y:S01]  /*bf30*/  IMAD R153, R22, 0x2, R155 ;  /* 0x0000000216997824 */ /* 0x000fe200078e029b */
[----:B------:R-:W-:Y:S02]  /*bf40*/  PRMT R108, R108, 0x7632, R108 ;  /* 0x000076326c6c7816 */ /* 0x000fe4000000006c */
[----:B------:R-:W-:-:S02]  /*bf50*/  LEA.HI.X.SX32 R177, R155, R0, 0x1, P5 ;  /* 0x000000009bb17211 */ /* 0x000fc400028f0eff */
[C---:B------:R-:W-:Y:S02]  /*bf60*/  LEA R174, P5, R153.reuse, R10, 0x1 ;  /* 0x0000000a99ae7211 */ /* 0x040fe400078a08ff */
[C---:B---3--:R-:W-:Y:S02]  /*bf70*/  LEA R151, R22.reuse, R153, 0x1 ;  /* 0x0000009916977211 */ /* 0x048fe400078e08ff */
[----:B------:R-:W-:Y:S01]  /*bf80*/  LEA.HI.X.SX32 R175, R153, R0, 0x1, P5 ;  /* 0x0000000099af7211 */ /* 0x000fe200028f0eff */
[----:B------:R3:W-:Y:S01]  /*bf90*/  STG.E.U16 [R76.64], R80 ;  /* 0x000000504c007986 */ /* 0x0007e2000c101506 */
[C---:B------:R-:W-:Y:S01]  /*bfa0*/  LEA R172, P5, R151.reuse, R10, 0x1 ;  /* 0x0000000a97ac7211 */ /* 0x040fe200078a08ff */
[----:B------:R-:W-:Y:S01]  /*bfb0*/  IMAD R149, R22, 0x2, R151 ;  /* 0x0000000216957824 */ /* 0x000fe200078e0297 */
[----:B------:R-:W-:Y:S01]  /*bfc0*/  PRMT R104, R104, 0x7632, R104 ;  /* 0x0000763268687816 */ /* 0x000fe20000000068 */
[----:B------:R4:W-:Y:S01]  /*bfd0*/  STG.E.U16 [R74.64], R132 ;  /* 0x000000844a007986 */ /* 0x0009e2000c101506 */
[----:B------:R-:W-:-:S02]  /*bfe0*/  LEA.HI.X.SX32 R173, R151, R0, 0x1, P5 ;  /* 0x0000000097ad7211 */ /* 0x000fc400028f0eff */
[C---:B------:R-:W-:Y:S01]  /*bff0*/  LEA R170, P5, R149.reuse, R10, 0x1 ;  /* 0x0000000a95aa7211 */ /* 0x040fe200078a08ff */
[----:B------:R5:W-:Y:S01]  /*c000*/  STG.E.U16 [R72.64], R128 ;  /* 0x0000008048007986 */ /* 0x000be2000c101506 */
[C---:B0-----:R-:W-:Y:S02]  /*c010*/  LEA R147, R22.reuse, R149, 0x1 ;  /* 0x0000009516937211 */ /* 0x041fe400078e08ff */
[----:B------:R-:W-:Y:S01]  /*c020*/  LEA.HI.X.SX32 R171, R149, R0, 0x1, P5 ;  /* 0x0000000095ab7211 */ /* 0x000fe200028f0eff */
[----:B------:R0:W-:Y:S01]  /*c030*/  STG.E.U16 [R70.64], R124 ;  /* 0x0000007c46007986 */ /* 0x0001e2000c101506 */
[C---:B------:R-:W-:Y:S01]  /*c040*/  LEA R168, P5, R147.reuse, R10, 0x1 ;  /* 0x0000000a93a87211 */ /* 0x040fe200078a08ff */
[----:B-1----:R-:W-:Y:S01]  /*c050*/  IMAD R145, R22, 0x2, R147 ;  /* 0x0000000216917824 */ /* 0x002fe200078e0293 */
[----:B------:R-:W-:Y:S01]  /*c060*/  PRMT R100, R100, 0x7632, R100 ;  /* 0x0000763264647816 */ /* 0x000fe20000000064 */
[----:B------:R1:W-:Y:S01]  /*c070*/  STG.E.U16 [R68.64], R120 ;  /* 0x0000007844007986 */ /* 0x0003e2000c101506 */
[----:B------:R-:W-:-:S02]  /*c080*/  LEA.HI.X.SX32 R169, R147, R0, 0x1, P5 ;  /* 0x0000000093a97211 */ /* 0x000fc400028f0eff */
[C---:B------:R-:W-:Y:S01]  /*c090*/  LEA R166, P5, R145.reuse, R10, 0x1 ;  /* 0x0000000a91a67211 */ /* 0x040fe200078a08ff */
[----:B------:R0:W-:Y:S01]  /*c0a0*/  STG.E.U16 [R66.64], R116 ;  /* 0x0000007442007986 */ /* 0x0001e2000c101506 */
[C---:B--2---:R-:W-:Y:S02]  /*c0b0*/  LEA R79, R22.reuse, R145, 0x1 ;  /* 0x00000091164f7211 */ /* 0x044fe400078e08ff */
[----:B------:R-:W-:Y:S01]  /*c0c0*/  LEA.HI.X.SX32 R167, R145, R0, 0x1, P5 ;  /* 0x0000000091a77211 */ /* 0x000fe200028f0eff */
[----:B------:R2:W-:Y:S01]  /*c0d0*/  STG.E.U16 [R64.64], R112 ;  /* 0x0000007040007986 */ /* 0x0005e2000c101506 */
[C---:B------:R-:W-:Y:S01]  /*c0e0*/  LEA R164, P5, R79.reuse, R10, 0x1 ;  /* 0x0000000a4fa47211 */ /* 0x040fe200078a08ff */
[----:B---3--:R-:W-:Y:S01]  /*c0f0*/  IMAD R77, R22, 0x2, R79 ;  /* 0x00000002164d7824 */ /* 0x008fe200078e024f */
[----:B------:R-:W-:Y:S01]  /*c100*/  PRMT R140, R140, 0x7632, R140 ;  /* 0x000076328c8c7816 */ /* 0x000fe2000000008c */
[----:B------:R3:W-:Y:S01]  /*c110*/  STG.E.U16 [R62.64], R108 ;  /* 0x0000006c3e007986 */ /* 0x0007e2000c101506 */
[----:B------:R-:W-:-:S02]  /*c120*/  LEA.HI.X.SX32 R165, R79, R0, 0x1, P5 ;  /* 0x000000004fa57211 */ /* 0x000fc400028f0eff */
[C---:B------:R-:W-:Y:S01]  /*c130*/  LEA R162, P5, R77.reuse, R10, 0x1 ;  /* 0x0000000a4da27211 */ /* 0x040fe200078a08ff */
[----:B------:R0:W-:Y:S01]  /*c140*/  STG.E.U16 [R60.64], R104 ;  /* 0x000000683c007986 */ /* 0x0001e2000c101506 */
[C---:B----4-:R-:W-:Y:S02]  /*c150*/  LEA R75, R22.reuse, R77, 0x1 ;  /* 0x0000004d164b7211 */ /* 0x050fe400078e08ff */
        /* <DEDUP_REMOVED lines=9> */
[C---:B-----5:R-:W-:Y:S02]  /*c1f0*/  LEA R73, R22.reuse, R77, 0x1 ;  /* 0x0000004d16497211 */ /* 0x060fe400078e08ff */
[----:B------:R-:W-:Y:S01]  /*c200*/  LEA.HI.X.SX32 R159, R77, R0, 0x1, P5 ;  /* 0x000000004d9f7211 */ /* 0x000fe200028f0eff */
[----:B------:R-:W5:Y:S01]  /*c210*/  S2R R132, SR_TID.X ;  /* 0x0000000000847919 */ /* 0x000f620000002100 */
[C---:B------:R-:W-:Y:S01]  /*c220*/  LEA R156, P5, R73.reuse, R10, 0x1 ;  /* 0x0000000a499c7211 */ /* 0x040fe200078a08ff */
[----:B0-----:R-:W-:Y:S01]  /*c230*/  IMAD R71, R22, 0x2, R73 ;  /* 0x0000000216477824 */ /* 0x001fe200078e0249 */
[----:B------:R-:W-:Y:S02]  /*c240*/  PRMT R96, R96, 0x7632, R96 ;  /* 0x0000763260607816 */ /* 0x000fe40000000060 */
[----:B------:R-:W-:-:S02]  /*c250*/  LEA.HI.X.SX32 R157, R73, R0, 0x1, P5 ;  /* 0x00000000499d7211 */ /* 0x000fc400028f0eff */
[C---:B------:R-:W-:Y:S01]  /*c260*/  LEA R154, P5, R71.reuse, R10, 0x1 ;  /* 0x0000000a479a7211 */ /* 0x040fe200078a08ff */
[----:B------:R0:W-:Y:S01]  /*c270*/  STG.E.U16 [R52.64], R96 ;  /* 0x0000006034007986 */ /* 0x0001e2000c101506 */
[C---:B------:R-:W-:Y:S02]  /*c280*/  LEA R73, R22.reuse, R71, 0x1 ;  /* 0x0000004716497211 */ /* 0x040fe400078e08ff */
[----:B------:R-:W-:Y:S02]  /*c290*/  LEA.HI.X.SX32 R155, R71, R0, 0x1, P5 ;  /* 0x00000000479b7211 */ /* 0x000fe400028f0eff */
[C---:B------:R-:W-:Y:S01]  /*c2a0*/  LEA R152, P5, R73.reuse, R10, 0x1 ;  /* 0x0000000a49987211 */ /* 0x040fe200078a08ff */
[----:B-1----:R-:W-:Y:S01]  /*c2b0*/  IMAD R69, R22, 0x2, R73 ;  /* 0x0000000216457824 */ /* 0x002fe200078e0249 */
[----:B------:R-:W-:Y:S02]  /*c2c0*/  PRMT R92, R92, 0x7632, R92 ;  /* 0x000076325c5c7816 */ /* 0x000fe4000000005c */
[----:B------:R-:W-:-:S02]  /*c2d0*/  LEA.HI.X.SX32 R153, R73, R0, 0x1, P5 ;  /* 0x0000000049997211 */ /* 0x000fc400028f0eff */
[C---:B------:R-:W-:Y:S01]  /*c2e0*/  LEA R150, P5, R69.reuse, R10, 0x1 ;  /* 0x0000000a45967211 */ /* 0x040fe200078a08ff */
[----:B------:R-:W-:Y:S01]  /*c2f0*/  STG.E.U16 [R48.64], R92 ;  /* 0x0000005c30007986 */ /* 0x000fe2000c101506 */
[C---:B------:R-:W-:Y:S02]  /*c300*/  LEA R67, R22.reuse, R69, 0x1 ;  /* 0x0000004516437211 */ /* 0x040fe400078e08ff */
[----:B------:R-:W-:Y:S02]  /*c310*/  LEA.HI.X.SX32 R151, R69, R0, 0x1, P5 ;  /* 0x0000000045977211 */ /* 0x000fe400028f0eff */
[C---:B------:R-:W-:Y:S01]  /*c320*/  LEA R148, P5, R67.reuse, R10, 0x1 ;  /* 0x0000000a43947211 */ /* 0x040fe200078a08ff */
[----:B------:R-:W-:Y:S01]  /*c330*/  IMAD R69, R22, 0x2, R67 ;  /* 0x0000000216457824 */ /* 0x000fe200078e0243 */
[----:B------:R-:W-:Y:S02]  /*c340*/  PRMT R88, R88, 0x7632, R88 ;  /* 0x0000763258587816 */ /* 0x000fe40000000058 */
[----:B------:R-:W-:-:S02]  /*c350*/  LEA.HI.X.SX32 R149, R67, R0, 0x1, P5 ;  /* 0x0000000043957211 */ /* 0x000fc400028f0eff */
[C---:B------:R-:W-:Y:S01]  /*c360*/  LEA R146, P5, R69.reuse, R10, 0x1 ;  /* 0x0000000a45927211 */ /* 0x040fe200078a08ff */
[----:B------:R-:W-:Y:S01]  /*c370*/  STG.E.U16 [R44.64], R88 ;  /* 0x000000582c007986 */ /* 0x000fe2000c101506 */
[C---:B--2---:R-:W-:Y:S02]  /*c380*/  LEA R65, R22.reuse, R69, 0x1 ;  /* 0x0000004516417211 */ /* 0x044fe400078e08ff */
[----:B------:R-:W-:Y:S02]  /*c390*/  LEA.HI.X.SX32 R147, R69, R0, 0x1, P5 ;  /* 0x0000000045937211 */ /* 0x000fe400028f0eff */
[C---:B------:R-:W-:Y:S01]  /*c3a0*/  LEA R76, P5, R65.reuse, R10, 0x1 ;  /* 0x0000000a414c7211 */ /* 0x040fe200078a08ff */
[----:B---3--:R-:W-:Y:S01]  /*c3b0*/  IMAD R63, R22, 0x2, R65 ;  /* 0x00000002163f7824 */ /* 0x008fe200078e0241 */
        /* <DEDUP_REMOVED lines=12> */
[C---:B----4-:R-:W-:Y:S02]  /*c480*/  LEA R59, R22.reuse, R61, 0x1 ;  /* 0x0000003d163b7211 */ /* 0x050fe400078e08ff */
[----:B------:R-:W-:Y:S01]  /*c490*/  LEA.HI.X.SX32 R73, R61, R0, 0x1, P5 ;  /* 0x000000003d497211 */ /* 0x000fe200028f0eff */
[----:B------:R-:W-:Y:S01]  /*c4a0*/  STG.E.U16 [R32.64], R133 ;  /* 0x0000008520007986 */ /* 0x000fe2000c101506 */
[C---:B------:R-:W-:Y:S01]  /*c4b0*/  LEA R68, P5, R59.reuse, R10, 0x1 ;  /* 0x0000000a3b447211 */ /* 0x040fe200078a08ff */
[----:B------:R-:W-:Y:S01]  /*c4c0*/  IMAD R61, R22, 0x2, R59 ;  /* 0x00000002163d7824 */ /* 0x000fe200078e023b */
[----:B------:R-:W-:Y:S01]  /*c4d0*/  LEA.HI R252, R252, R239, RZ, 0x1f ;  /* 0x000000effcfc7211 */ /* 0x000fe200078ff8ff */
[----:B------:R-:W-:Y:S01]  /*c4e0*/  STG.E.U16 [R28.64], R129 ;  /* 0x000000811c007986 */ /* 0x000fe2000c101506 */
[----:B------:R-:W-:-:S02]  /*c4f0*/  LEA.HI.X.SX32 R69, R59, R0, 0x1, P5 ;  /* 0x000000003b457211 */ /* 0x000fc400028f0eff */
[C---:B------:R-:W-:Y:S01]  /*c500*/  LEA R64, P5, R61.reuse, R10, 0x1 ;  /* 0x0000000a3d407211 */ /* 0x040fe200078a08ff */
[----:B------:R1:W-:Y:S01]  /*c510*/  STG.E.U16 [R24.64], R125 ;  /* 0x0000007d18007986 */ /* 0x0003e2000c101506 */
[C---:B------:R-:W-:Y:S02]  /*c520*/  LEA R57, R22.reuse, R61, 0x1 ;  /* 0x0000003d16397211 */ /* 0x040fe400078e08ff */
[----:B------:R-:W-:Y:S01]  /*c530*/  LEA.HI.X.SX32 R65, R61, R0, 0x1, P5 ;  /* 0x000000003d417211 */ /* 0x000fe200028f0eff */
[----:B------:R-:W-:Y:S01]  /*c540*/  STG.E.U16 [R20.64], R121 ;  /* 0x0000007914007986 */ /* 0x000fe2000c101506 */
[----:B------:R-:W-:Y:S01]  /*c550*/  LEA R60, P5, R57, R10, 0x1 ;  /* 0x0000000a393c7211 */ /* 0x000fe200078a08ff */
[----:B------:R-:W-:Y:S01]  /*c560*/  IMAD R55, R22, 0x2, R57 ;  /* 0x0000000216377824 */ /* 0x000fe200078e0239 */
[----:B------:R-:W-:Y:S01]  /*c570*/  PRMT R116, R129, 0x7632, R116 ;  /* 0x0000763281747816 */ /* 0x000fe20000000074 */
[----:B------:R2:W-:Y:S01]  /*c580*/  STG.E.U16 [R18.64], R117 ;  /* 0x0000007512007986 */ /* 0x0005e2000c101506 */
[----:B------:R-:W-:-:S02]  /*c590*/  LEA.HI.X.SX32 R61, R57, R0, 0x1, P5 ;  /* 0x00000000393d7211 */ /* 0x000fc400028f0eff */
[C---:B------:R-:W-:Y:S01]  /*c5a0*/  LEA R56, P5, R55.reuse, R10, 0x1 ;  /* 0x0000000a37387211 */ /* 0x040fe200078a08ff */
[----:B------:R3:W-:Y:S01]  /*c5b0*/  STG.E.U16 [R16.64], R113 ;  /* 0x0000007110007986 */ /* 0x0007e2000c101506 */
[C---:B------:R-:W-:Y:S02]  /*c5c0*/  LEA R59, R22.reuse, R55, 0x1 ;  /* 0x00000037163b7211 */ /* 0x040fe400078e08ff */
[----:B------:R-:W-:Y:S01]  /*c5d0*/  LEA.HI.X.SX32 R57, R55, R0, 0x1, P5 ;  /* 0x0000000037397211 */ /* 0x000fe200028f0eff */
[----:B------:R-:W-:Y:S01]  /*c5e0*/  STG.E.U16 [R50.64], R109 ;  /* 0x0000006d32007986 */ /* 0x000fe2000c101506 */
[----:B0-----:R-:W-:Y:S01]  /*c5f0*/  LEA R52, P5, R59, R10, 0x1 ;  /* 0x0000000a3b347211 */ /* 0x001fe200078a08ff */
[----:B------:R-:W-:Y:S01]  /*c600*/  IMAD R55, R22, 0x2, R59 ;  /* 0x0000000216377824 */ /* 0x000fe200078e023b */
[----:B-1----:R-:W-:Y:S01]  /*c610*/  PRMT R125, R125, 0x7632, R125 ;  /* 0x000076327d7d7816 */ /* 0x002fe2000000007d */
[----:B------:R-:W-:Y:S01]  /*c620*/  STG.E.U16 [R46.64], R105 ;  /* 0x000000692e007986 */ /* 0x000fe2000c101506 */
[----:B------:R-:W-:-:S02]  /*c630*/  LEA.HI.X.SX32 R53, R59, R0, 0x1, P5 ;  /* 0x000000003b357211 */ /* 0x000fc400028f0eff */
[C---:B------:R-:W-:Y:S01]  /*c640*/  LEA R48, P5, R55.reuse, R10, 0x1 ;  /* 0x0000000a37307211 */ /* 0x040fe200078a08ff */
[----:B------:R-:W-:Y:S01]  /*c650*/  STG.E.U16 [R42.64], R101 ;  /* 0x000000652a007986 */ /* 0x000fe2000c101506 */
[C---:B------:R-:W-:Y:S02]  /*c660*/  LEA R59, R22.reuse, R55, 0x1 ;  /* 0x00000037163b7211 */ /* 0x040fe400078e08ff */
[----:B------:R-:W-:Y:S01]  /*c670*/  LEA.HI.X.SX32 R49, R55, R0, 0x1, P5 ;  /* 0x0000000037317211 */ /* 0x000fe200028f0eff */
[----:B------:R-:W-:Y:S01]  /*c680*/  STG.E.U16 [R38.64], R141 ;  /* 0x0000008d26007986 */ /* 0x000fe2000c101506 */
[----:B------:R-:W-:Y:S01]  /*c690*/  LEA R44, P5, R59, R10, 0x1 ;  /* 0x0000000a3b2c7211 */ /* 0x000fe200078a08ff */
[----:B------:R-:W-:Y:S01]  /*c6a0*/  IMAD R55, R22, 0x2, R59 ;  /* 0x0000000216377824 */ /* 0x000fe200078e023b */
[----:B--2---:R-:W-:Y:S01]  /*c6b0*/  PRMT R117, R133, 0x7632, R117 ;  /* 0x0000763285757816 */ /* 0x004fe20000000075 */
[----:B------:R0:W-:Y:S01]  /*c6c0*/  STG.E.U16 [R34.64], R137 ;  /* 0x0000008922007986 */ /* 0x0001e2000c101506 */
[----:B------:R-:W-:-:S02]  /*c6d0*/  LEA.HI.X.SX32 R45, R59, R0, 0x1, P5 ;  /* 0x000000003b2d7211 */ /* 0x000fc400028f0eff */
[C---:B------:R-:W-:Y:S01]  /*c6e0*/  LEA R40, P5, R55.reuse, R10, 0x1 ;  /* 0x0000000a37287211 */ /* 0x040fe200078a08ff */
[----:B------:R1:W-:Y:S01]  /*c6f0*/  STG.E.U16 [R30.64], R97 ;  /* 0x000000611e007986 */ /* 0x0003e2000c101506 */
[C---:B------:R-:W-:Y:S02]  /*c700*/  LEA R59, R22.reuse, R55, 0x1 ;  /* 0x00000037163b7211 */ /* 0x040fe400078e08ff */
[----:B------:R-:W-:Y:S01]  /*c710*/  LEA.HI.X.SX32 R41, R55, R0, 0x1, P5 ;  /* 0x0000000037297211 */ /* 0x000fe200028f0eff */
[----:B------:R2:W-:Y:S01]  /*c720*/  STG.E.U16 [R26.64], R93 ;  /* 0x0000005d1a007986 */ /* 0x0005e2000c101506 */
[----:B------:R-:W-:Y:S01]  /*c730*/  LEA R36, P5, R59, R10, 0x1 ;  /* 0x0000000a3b247211 */ /* 0x000fe200078a08ff */
[----:B------:R-:W-:Y:S01]  /*c740*/  IMAD R55, R22, 0x2, R59 ;  /* 0x0000000216377824 */ /* 0x000fe200078e023b */
[----:B---3--:R-:W-:Y:S01]  /*c750*/  PRMT R113, R117, 0x7632, R113 ;  /* 0x0000763275717816 */ /* 0x008fe20000000071 */
[----:B------:R3:W-:Y:S01]  /*c760*/  STG.E.U16 [R14.64], R89 ;  /* 0x000000590e007986 */ /* 0x0007e2000c101506 */
[----:B------:R-:W-:-:S02]  /*c770*/  LEA.HI.X.SX32 R37, R59, R0, 0x1, P5 ;  /* 0x000000003b257211 */ /* 0x000fc400028f0eff */
[C---:B------:R-:W-:Y:S01]  /*c780*/  LEA R32, P5, R55.reuse, R10, 0x1 ;  /* 0x0000000a37207211 */ /* 0x040fe200078a08ff */
[----:B------:R-:W-:Y:S01]  /*c790*/  STG.E.U16 [R240.64], R85 ;  /* 0x00000055f0007986 */ /* 0x000fe2000c101506 */
[C---:B------:R-:W-:Y:S02]  /*c7a0*/  LEA R59, R22.reuse, R55, 0x1 ;  /* 0x00000037163b7211 */ /* 0x040fe400078e08ff */
[----:B------:R-:W-:Y:S01]  /*c7b0*/  LEA.HI.X.SX32 R33, R55, R0, 0x1, P5 ;  /* 0x0000000037217211 */ /* 0x000fe200028f0eff */
[----:B------:R4:W-:Y:S01]  /*c7c0*/  STG.E.U16 [R236.64], R81 ;  /* 0x00000051ec007986 */ /* 0x0009e2000c101506 */
[C---:B------:R-:W-:Y:S01]  /*c7d0*/  LEA R28, P5, R59.reuse, R10, 0x1 ;  /* 0x0000000a3b1c7211 */ /* 0x040fe200078a08ff */
[----:B------:R-:W-:Y:S01]  /*c7e0*/  IMAD R55, R22, 0x2, R59 ;  /* 0x0000000216377824 */ /* 0x000fe200078e023b */
[----:B0-----:R-:W-:Y:S01]  /*c7f0*/  FSEL R34, RZ, -23, P3 ;  /* 0xc1b80000ff227808 */ /* 0x001fe20001800000 */
[----:B------:R-:W-:Y:S01]  /*c800*/  STG.E.U16 [R234.64], R117 ;  /* 0x00000075ea007986 */ /* 0x000fe2000c101506 */
[----:B------:R-:W-:-:S02]  /*c810*/  LEA.HI.X.SX32 R29, R59, R0, 0x1, P5 ;  /* 0x000000003b1d7211 */ /* 0x000fc400028f0eff */
[----:B------:R-:W-:Y:S01]  /*c820*/  LEA R24, P5, R55, R10, 0x1 ;  /* 0x0000000a37187211 */ /* 0x000fe200078a08ff */
[----:B------:R-:W-:Y:S01]  /*c830*/  FFMA.FTZ R80, R23, 1.1920928955078125e-07, R34 ;  /* 0x3400000017507823 */ /* 0x000fe20000010022 */
[----:B------:R-:W-:Y:S01]  /*c840*/  LEA R59, R22, R55, 0x1 ;  /* 0x00000037163b7211 */ /* 0x000fe200078e08ff */
[----:B------:R-:W-:Y:S01]  /*c850*/  STG.E.U16 [R232.64], R116 ;  /* 0x00000074e8007986 */ /* 0x000fe2000c101506 */
[----:B------:R-:W-:Y:S01]  /*c860*/  LEA.HI.X.SX32 R25, R55, R0, 0x1, P5 ;  /* 0x0000000037197211 */ /* 0x000fe200028f0eff */
[----:B------:R-:W-:Y:S01]  /*c870*/  FADD R250, R80, R250 ;  /* 0x000000fa50fa7221 */ /* 0x000fe20000000000 */
[----:B------:R-:W-:Y:S01]  /*c880*/  LEA R20, P5, R59, R10, 0x1 ;  /* 0x0000000a3b147211 */ /* 0x000fe200078a08ff */
[----:B------:R-:W-:Y:S01]  /*c890*/  IMAD R55, R22, 0x2, R59 ;  /* 0x0000000216377824 */ /* 0x000fe200078e023b */
[----:B------:R-:W-:Y:S01]  /*c8a0*/  IADD3 R80, R245, -0x3f3504f3, RZ ;  /* 0xc0cafb0df5507810 */ /* 0x000fe20007ffe0ff */
[----:B------:R-:W-:Y:S01]  /*c8b0*/  STG.E.U16 [R230.64], R125 ;  /* 0x0000007de6007986 */ /* 0x000fe2000c101506 */
[----:B------:R-:W-:-:S02]  /*c8c0*/  LEA.HI.X.SX32 R21, R59, R0, 0x1, P5 ;  /* 0x000000003b157211 */ /* 0x000fc400028f0eff */
[----:B------:R-:W-:Y:S02]  /*c8d0*/  LEA R59, R22, R55, 0x1 ;  /* 0x00000037163b7211 */ /* 0x000fe400078e08ff */
[C---:B------:R-:W-:Y:S02]  /*c8e0*/  LEA R18, P5, R55.reuse, R10, 0x1 ;  /* 0x0000000a37127211 */ /* 0x040fe400078a08ff */
[----:B------:R-:W-:Y:S01]  /*c8f0*/  LOP3.LUT R80, R80, 0xff800000, RZ, 0xc0, !PT ;  /* 0xff80000050507812 */ /* 0x000fe200078ec0ff */
[C---:B------:R-:W-:Y:S01]  /*c900*/  IMAD R63, R22.reuse, 0x2, R59 ;  /* 0x00000002163f7824 */ /* 0x040fe200078e023b */
[----:B------:R-:W-:Y:S02]  /*c910*/  LEA.HI.X.SX32 R19, R55, R0, 0x1, P5 ;  /* 0x0000000037137211 */ /* 0x000fe400028f0eff */
[----:B------:R-:W-:Y:S02]  /*c920*/  LEA R16, P5, R59, R10, 0x1 ;  /* 0x0000000a3b107211 */ /* 0x000fe400078a08ff */
[----:B------:R-:W-:-:S02]  /*c930*/  LEA R55, R22, R63, 0x1 ;  /* 0x0000003f16377211 */ /* 0x000fc400078e08ff */
[----:B------:R-:W-:Y:S02]  /*c940*/  LEA.HI.X.SX32 R17, R59, R0, 0x1, P5 ;  /* 0x000000003b117211 */ /* 0x000fe400028f0eff */
[----:B------:R-:W-:Y:S01]  /*c950*/  LEA R74, P5, R63, R10, 0x1 ;  /* 0x0000000a3f4a7211 */ /* 0x000fe200078a08ff */
[C---:B------:R-:W-:Y:S01]  /*c960*/  IMAD R59, R22.reuse, 0x2, R55 ;  /* 0x00000002163b7824 */ /* 0x040fe200078e0237 */
[----:B------:R-:W-:Y:S02]  /*c970*/  PRMT R121, R121, 0x7632, R121 ;  /* 0x0000763279797816 */ /* 0x000fe40000000079 */
[----:B------:R-:W-:Y:S02]  /*c980*/  LEA.HI.X.SX32 R75, R63, R0, 0x1, P5 ;  /* 0x000000003f4b7211 */ /* 0x000fe400028f0eff */
[----:B------:R-:W-:Y:S01]  /*c990*/  LEA R63, R22, R59, 0x1 ;  /* 0x0000003b163f7211 */ /* 0x000fe200078e08ff */
[----:B------:R-:W-:Y:S01]  /*c9a0*/  STG.E.U16 [R228.64], R121 ;  /* 0x00000079e4007986 */ /* 0x000fe2000c101506 */
[----:B------:R-:W-:-:S02]  /*c9b0*/  LEA R70, P5, R55, R10, 0x1 ;  /* 0x0000000a37467211 */ /* 0x000fc400078a08ff */
[----:B------:R-:W-:Y:S01]  /*c9c0*/  PRMT R112, R113, 0x7632, R112 ;  /* 0x0000763271707816 */ /* 0x000fe20000000070 */
[C---:B------:R-:W-:Y:S01]  /*c9d0*/  IMAD R54, R22.reuse, 0x2, R63 ;  /* 0x0000000216367824 */ /* 0x040fe200078e023f */
[----:B------:R-:W-:Y:S01]  /*c9e0*/  LEA.HI.X.SX32 R71, R55, R0, 0x1, P5 ;  /* 0x0000000037477211 */ /* 0x000fe200028f0eff */
[----:B------:R-:W-:Y:S01]  /*c9f0*/  STG.E.U16 [R226.64], R113 ;  /* 0x00000071e2007986 */ /* 0x000fe2000c101506 */
[C---:B------:R-:W-:Y:S02]  /*ca00*/  LEA R66, P5, R59.reuse, R10, 0x1 ;  /* 0x0000000a3b427211 */ /* 0x040fe400078a08ff */
[C---:B------:R-:W-:Y:S01]  /*ca10*/  LEA R51, R22.reuse, R54, 0x1 ;  /* 0x0000003616337211 */ /* 0x040fe200078e08ff */
[----:B------:R-:W-:Y:S01]  /*ca20*/  STG.E.U16 [R224.64], R112 ;  /* 0x00000070e0007986 */ /* 0x000fe2000c101506 */
[----:B------:R-:W-:Y:S02]  /*ca30*/  LEA.HI.X.SX32 R67, R59, R0, 0x1, P5 ;  /* 0x000000003b437211 */ /* 0x000fe400028f0eff */
[----:B------:R-:W-:Y:S01]  /*ca40*/  LEA R62, P5, R63, R10, 0x1 ;  /* 0x0000000a3f3e7211 */ /* 0x000fe200078a08ff */
[----:B------:R-:W-:Y:S01]  /*ca50*/  IMAD R47, R22, 0x2, R51 ;  /* 0x00000002162f7824 */ /* 0x000fe200078e0233 */
[----:B------:R-:W-:-:S02]  /*ca60*/  PRMT R109, R109, 0x7632, R109 ;  /* 0x000076326d6d7816 */ /* 0x000fc4000000006d */
[----:B------:R-:W-:Y:S02]  /*ca70*/  LEA.HI.X.SX32 R63, R63, R0, 0x1, P5 ;  /* 0x000000003f3f7211 */ /* 0x000fe400028f0eff */
[----:B------:R-:W-:Y:S01]  /*ca80*/  LEA R43, R22, R47, 0x1 ;  /* 0x0000002f162b7211 */ /* 0x000fe200078e08ff */
[----:B------:R-:W-:Y:S01]  /*ca90*/  STG.E.U16 [R222.64], R109 ;  /* 0x0000006dde007986 */ /* 0x000fe2000c101506 */
[-C--:B------:R-:W-:Y:S02]  /*caa0*/  LEA R58, P5, R54, R10.reuse, 0x1 ;  /* 0x0000000a363a7211 */ /* 0x080fe400078a08ff */
[----:B------:R-:W-:Y:S01]  /*cab0*/  LEA R50, P3, R47, R10, 0x1 ;  /* 0x0000000a2f327211 */ /* 0x000fe200078608ff */
[----:B------:R-:W-:Y:S01]  /*cac0*/  IMAD R84, R22, 0x2, R43 ;  /* 0x0000000216547824 */ /* 0x000fe200078e022b */
[----:B------:R-:W-:Y:S02]  /*cad0*/  LEA.HI.X.SX32 R59, R54, R0, 0x1, P5 ;  /* 0x00000000363b7211 */ /* 0x000fe400028f0eff */
[----:B------:R-:W-:-:S02]  /*cae0*/  LEA R54, P5, R51, R10, 0x1 ;  /* 0x0000000a33367211 */ /* 0x000fc400078a08ff */
[C---:B------:R-:W-:Y:S02]  /*caf0*/  LEA R39, R22.reuse, R84, 0x1 ;  /* 0x0000005416277211 */ /* 0x040fe400078e08ff */
[----:B------:R-:W-:Y:S02]  /*cb00*/  LEA.HI.X.SX32 R55, R51, R0, 0x1, P5 ;  /* 0x0000000033377211 */ /* 0x000fe400028f0eff */
[----:B------:R-:W-:Y:S01]  /*cb10*/  LEA R46, P5, R43, R10, 0x1 ;  /* 0x0000000a2b2e7211 */ /* 0x000fe200078a08ff */
[----:B------:R-:W-:Y:S01]  /*cb20*/  IMAD R35, R22, 0x2, R39 ;  /* 0x0000000216237824 */ /* 0x000fe200078e0227 */
[----:B------:R-:W-:Y:S02]  /*cb30*/  LEA.HI.X.SX32 R51, R47, R0, 0x1, P3 ;  /* 0x000000002f337211 */ /* 0x000fe400018f0eff */
[----:B------:R-:W-:Y:S02]  /*cb40*/  LEA R42, P3, R84, R10, 0x1 ;  /* 0x0000000a542a7211 */ /* 0x000fe400078608ff */
[----:B-1----:R-:W-:-:S02]  /*cb50*/  LEA R31, R22, R35, 0x1 ;  /* 0x00000023161f7211 */ /* 0x002fc400078e08ff */
[----:B------:R-:W-:Y:S02]  /*cb60*/  LEA.HI.X.SX32 R47, R43, R0, 0x1, P5 ;  /* 0x000000002b2f7211 */ /* 0x000fe400028f0eff */
[C---:B------:R-:W-:Y:S01]  /*cb70*/  LEA R38, P5, R39.reuse, R10, 0x1 ;  /* 0x0000000a27267211 */ /* 0x040fe200078a08ff */
[----:B--2---:R-:W-:Y:S01]  /*cb80*/  IMAD R27, R22, 0x2, R31 ;  /* 0x00000002161b7824 */ /* 0x004fe200078e021f */
[-C--:B------:R-:W-:Y:S02]  /*cb90*/  LEA.HI.X.SX32 R43, R84, R0.reuse, 0x1, P3 ;  /* 0x00000000542b7211 */ /* 0x080fe400018f0eff */
[----:B------:R-:W-:Y:S02]  /*cba0*/  LEA.HI.X.SX32 R39, R39, R0, 0x1, P5 ;  /* 0x0000000027277211 */ /* 0x000fe400028f0eff */
[----:B------:R-:W-:Y:S02]  /*cbb0*/  LEA R23, R22, R27, 0x1 ;  /* 0x0000001b16177211 */ /* 0x000fe400078e08ff */
[----:B------:R-:W-:-:S02]  /*cbc0*/  LEA R34, P3, R35, R10, 0x1 ;  /* 0x0000000a23227211 */ /* 0x000fc400078608ff */
[----:B------:R-:W-:Y:S01]  /*cbd0*/  LEA R30, P5, R31, R10, 0x1 ;  /* 0x0000000a1f1e7211 */ /* 0x000fe200078a08ff */
[C---:B------:R-:W-:Y:S01]  /*cbe0*/  IMAD R84, R22.reuse, 0x2, R23 ;  /* 0x0000000216547824 */ /* 0x040fe200078e0217 */
[-C--:B------:R-:W-:Y:S02]  /*cbf0*/  LEA.HI.X.SX32 R35, R35, R0.reuse, 0x1, P3 ;  /* 0x0000000023237211 */ /* 0x080fe400018f0eff */
[----:B------:R-:W-:Y:S02]  /*cc00*/  LEA.HI.X.SX32 R31, R31, R0, 0x1, P5 ;  /* 0x000000001f1f7211 */ /* 0x000fe400028f0eff */
[----:B---3--:R-:W-:Y:S02]  /*cc10*/  LEA R15, R22, R84, 0x1 ;  /* 0x00000054160f7211 */ /* 0x008fe400078e08ff */
[-C--:B------:R-:W-:Y:S02]  /*cc20*/  LEA R22, P3, R23, R10.reuse, 0x1 ;  /* 0x0000000a17167211 */ /* 0x080fe400078608ff */
[----:B------:R-:W-:-:S02]  /*cc30*/  LEA R26, P5, R27, R10, 0x1 ;  /* 0x0000000a1b1a7211 */ /* 0x000fc400078a08ff */
[-C--:B------:R-:W-:Y:S02]  /*cc40*/  LEA.HI.X.SX32 R23, R23, R0.reuse, 0x1, P3 ;  /* 0x0000000017177211 */ /* 0x080fe400018f0eff */
[----:B------:R-:W-:Y:S02]  /*cc50*/  LEA.HI.X.SX32 R27, R27, R0, 0x1, P5 ;  /* 0x000000001b1b7211 */ /* 0x000fe400028f0eff */
[----:B------:R-:W-:Y:S02]  /*cc60*/  LEA R14, P3, R15, R10, 0x1 ;  /* 0x0000000a0f0e7211 */ /* 0x000fe400078608ff */
[----:B------:R-:W-:Y:S02]  /*cc70*/  ISETP.GE.U32.AND P5, PT, R243, 0x7f800000, PT ;  /* 0x7f800000f300780c */ /* 0x000fe40003fa6070 */
[----:B------:R-:W-:Y:S02]  /*cc80*/  LEA.HI.X.SX32 R15, R15, R0, 0x1, P3 ;  /* 0x000000000f0f7211 */ /* 0x000fe400018f0eff */
[C---:B------:R-:W-:Y:S01]  /*cc90*/  LEA R238, P3, R84.reuse, R10, 0x1 ;  /* 0x0000000a54ee7211 */ /* 0x040fe200078608ff */
[----:B------:R-:W-:Y:S01]  /*cca0*/  IMAD.IADD R10, R245, 0x1, -R80 ;  /* 0x00000001f50a7824 */ /* 0x000fe200078e0a50 */
[----:B------:R-:W-:Y:S01]  /*ccb0*/  PRMT R105, R105, 0x7632, R105 ;  /* 0x0000763269697816 */ /* 0x000fe20000000069 */
[----:B------:R-:W-:Y:S01]  /*ccc0*/  I2F R80, R80 ;  /* 0x0000005000507306 */ /* 0x000fe20000201400 */
[----:B------:R-:W-:Y:S01]  /*ccd0*/  LEA.HI.X.SX32 R239, R84, R0, 0x1, P3 ;  /* 0x0000000054ef7211 */ /* 0x000fe200018f0eff */
[----:B------:R-:W-:Y:S01]  /*cce0*/  FADD R10, R10, -1 ;  /* 0xbf8000000a0a7421 */ /* 0x000fe20000000000 */
[----:B------:R-:W-:Y:S01]  /*ccf0*/  FSETP.NEU.AND P3, PT, R11, RZ, PT ;  /* 0x000000ff0b00720b */ /* 0x000fe20003f6d000 */
[----:B------:R-:W-:Y:S01]  /*cd00*/  STG.E.U16 [R220.64], R105 ;  /* 0x00000069dc007986 */ /* 0x000fe2000c101506 */
[----:B------:R-:W-:Y:S01]  /*cd10*/  IADD3 R11, R246, -0x3f3504f3, RZ ;  /* 0xc0cafb0df60b7810 */ /* 0x000fe20007ffe0ff */
[----:B------:R-:W-:Y:S01]  /*cd20*/  @P5 IMAD.MOV.U32 R0, RZ, RZ, 0x7f800000 ;  /* 0x7f800000ff005424 */ /* 0x000fe200078e00ff */
[----:B------:R-:W-:Y:S01]  /*cd30*/  PRMT R101, R101, 0x7632, R101 ;  /* 0x0000763265657816 */ /* 0x000fe20000000065 */
[C---:B------:R-:W-:Y:S01]  /*cd40*/  FFMA.FTZ R84, R10.reuse, R251, -0.16845393180847167969 ;  /* 0xbe2c7f300a547423 */ /* 0x040fe200000100fb */
[----:B------:R-:W-:Y:S01]  /*cd50*/  LOP3.LUT R11, R11, 0xff800000, RZ, 0xc0, !PT ;  /* 0xff8000000b0b7812 */ /* 0x000fe200078ec0ff */
[----:B------:R-:W-:Y:S01]  /*cd60*/  @P5 FFMA.FTZ R250, R243, R0, +INF ;  /* 0x7f800000f3fa5423 */ /* 0x000fe20000010000 */
[----:B------:R-:W-:Y:S01]  /*cd70*/  PRMT R108, R141, 0x7632, R108 ;  /* 0x000076328d6c7816 */ /* 0x000fe2000000006c */
[----:B------:R-:W-:Y:S01]  /*cd80*/  FFMA.FTZ R84, R10, R84, 0.1716887056827545166 ;  /* 0x3e2fcf2a0a547423 */ /* 0x000fe20000010054 */
[----:B------:R-:W-:Y:S01]  /*cd90*/  IADD3 R0, R246, -R11, RZ ;  /* 0x8000000bf6007210 */ /* 0x000fe20007ffe0ff */
[----:B------:R-:W-:Y:S01]  /*cda0*/  STG.E.U16 [R218.64], R101 ;  /* 0x00000065da007986 */ /* 0x000fe2000c101506 */
[----:B------:R-:W0:Y:S01]  /*cdb0*/  I2F R11, R11 ;  /* 0x0000000b000b7306 */ /* 0x000e220000201400 */
[----:B------:R-:W-:Y:S01]  /*cdc0*/  FFMA.FTZ R84, R10, R84, -0.17900948226451873779 ;  /* 0xbe374e430a547423 */ /* 0x000fe20000010054 */
[----:B------:R-:W-:Y:S01]  /*cdd0*/  PRMT R137, R137, 0x7632, R137 ;  /* 0x0000763289897816 */ /* 0x000fe20000000089 */
[----:B------:R-:W-:Y:S01]  /*cde0*/  FADD R0, R0, -1 ;  /* 0xbf80000000007421 */ /* 0x000fe20000000000 */
[----:B------:R-:W-:Y:S01]  /*cdf0*/  PRMT R97, R97, 0x7632, R97 ;  /* 0x0000763261617816 */ /* 0x000fe20000000061 */
[----:B------:R-:W-:Y:S01]  /*ce00*/  FFMA.FTZ R84, R10, R84, 0.20512372255325317383 ;  /* 0x3e520bf40a547423 */ /* 0x000fe20000010054 */
[----:B------:R-:W-:Y:S01]  /*ce10*/  PRMT R93, R93, 0x7632, R93 ;  /* 0x000076325d5d7816 */ /* 0x000fe2000000005d */
[----:B------:R-:W-:Y:S01]  /*ce20*/  FFMA.FTZ R88, R0, R251, -0.16845393180847167969 ;  /* 0xbe2c7f3000587423 */ /* 0x000fe200000100fb */
[----:B------:R-:W-:Y:S01]  /*ce30*/  PRMT R89, R89, 0x7632, R89 ;  /* 0x0000763259597816 */ /* 0x000fe20000000059 */
[----:B------:R-:W-:Y:S01]  /*ce40*/  FFMA.FTZ R84, R10, R84, -0.24046532809734344482 ;  /* 0xbe763c8b0a547423 */ /* 0x000fe20000010054 */
[----:B------:R-:W-:Y:S01]  /*ce50*/  STG.E.U16 [R216.64], R108 ;  /* 0x0000006cd8007986 */ /* 0x000fe2000c101506 */
[----:B------:R-:W-:Y:S01]  /*ce60*/  FFMA.FTZ R88, R0, R88, 0.1716887056827545166 ;  /* 0x3e2fcf2a00587423 */ /* 0x000fe20000010058 */
[----:B------:R-:W-:Y:S01]  /*ce70*/  PRMT R104, R85, 0x7632, R104 ;  /* 0x0000763255687816 */ /* 0x000fe20000000068 */
[----:B------:R-:W-:Y:S01]  /*ce80*/  FFMA.FTZ R84, R10, R84, 0.28857114911079406738 ;  /* 0x3e93bf990a547423 */ /* 0x000fe20000010054 */
[----:B------:R-:W-:Y:S01]  /*ce90*/  STG.E.U16 [R214.64], R137 ;  /* 0x00000089d6007986 */ /* 0x000fe2000c101506 */
[----:B------:R-:W-:Y:S01]  /*cea0*/  FFMA.FTZ R88, R0, R88, -0.17900948226451873779 ;  /* 0xbe374e4300587423 */ /* 0x000fe20000010058 */
[----:B----4-:R-:W-:Y:S01]  /*ceb0*/  PRMT R81, R81, 0x7632, R81 ;  /* 0x0000763251517816 */ /* 0x010fe20000000051 */
[----:B------:R-:W-:Y:S01]  /*cec0*/  FFMA.FTZ R84, R10, R84, -0.36067417263984680176 ;  /* 0xbeb8aa490a547423 */ /* 0x000fe20000010054 */
[----:B------:R-:W-:Y:S01]  /*ced0*/  STG.E.U16 [R212.64], R97 ;  /* 0x00000061d4007986 */ /* 0x000fe2000c101506 */
[----:B------:R-:W-:Y:S01]  /*cee0*/  FFMA.FTZ R88, R0, R88, 0.20512372255325317383 ;  /* 0x3e520bf400587423 */ /* 0x000fe20000010058 */
[----:B------:R-:W-:Y:S01]  /*cef0*/  PRMT R85, R134, 0x7632, R85 ;  /* 0x0000763286557816 */ /* 0x000fe20000000055 */
[----:B------:R-:W-:Y:S01]  /*cf00*/  FFMA.FTZ R84, R10, R84, 0.48089820146560668945 ;  /* 0x3ef6384a0a547423 */ /* 0x000fe20000010054 */
[----:B------:R-:W-:Y:S01]  /*cf10*/  STG.E.U16 [R210.64], R93 ;  /* 0x0000005dd2007986 */ /* 0x000fe2000c101506 */
[----:B------:R-:W-:Y:S01]  /*cf20*/  FFMA.FTZ R88, R0, R88, -0.24046532809734344482 ;  /* 0xbe763c8b00587423 */ /* 0x000fe20000010058 */
[----:B------:R-:W-:Y:S01]  /*cf30*/  FSEL R247, R247, -INF , P3 ;  /* 0xff800000f7f77808 */ /* 0x000fe20001800000 */
[----:B------:R-:W-:Y:S01]  /*cf40*/  FFMA.FTZ R84, R10, R84, -0.72134751081466674805 ;  /* 0xbf38aa3b0a547423 */ /* 0x000fe20000010054 */
[----:B------:R-:W-:Y:S01]  /*cf50*/  STG.E.U16 [R204.64], R89 ;  /* 0x00000059cc007986 */ /* 0x000fe2000c101506 */
[----:B------:R-:W-:Y:S01]  /*cf60*/  FFMA.FTZ R88, R0, R88, 0.28857114911079406738 ;  /* 0x3e93bf9900587423 */ /* 0x000fe20000010058 */
[----:B-----5:R-:W-:Y:S01]  /*cf70*/  LOP3.LUT R132, R132, 0x1c, RZ, 0xc0, !PT ;  /* 0x0000001c84847812 */ /* 0x020fe200078ec0ff */
[----:B------:R-:W-:Y:S01]  /*cf80*/  FMUL R84, R10, R84 ;  /* 0x000000540a547220 */ /* 0x000fe20000400000 */
[----:B------:R-:W-:Y:S01]  /*cf90*/  STG.E.U16 [R208.64], R104 ;  /* 0x00000068d0007986 */ /* 0x000fe2000c101506 */
[----:B------:R-:W-:-:S02]  /*cfa0*/  FFMA.FTZ R88, R0, R88, -0.36067417263984680176 ;  /* 0xbeb8aa4900587423 */ /* 0x000fc40000010058 */
[----:B------:R-:W-:Y:S01]  /*cfb0*/  FMUL R84, R10, R84 ;  /* 0x000000540a547220 */ /* 0x000fe20000400000 */
[----:B------:R1:W-:Y:S01]  /*cfc0*/  STG.E.U16 [R206.64], R81 ;  /* 0x00000051ce007986 */ /* 0x0003e2000c101506 */
[----:B------:R-:W-:Y:S02]  /*cfd0*/  FFMA.FTZ R88, R0, R88, 0.48089820146560668945 ;  /* 0x3ef6384a00587423 */ /* 0x000fe40000010058 */
[----:B------:R-:W-:Y:S01]  /*cfe0*/  FFMA.FTZ R84, R10, 1.4426950216293334961, R84 ;  /* 0x3fb8aa3b0a547823 */ /* 0x000fe20000010054 */
[----:B------:R-:W-:Y:S01]  /*cff0*/  STG.E.U16 [R202.64], R134 ;  /* 0x00000086ca007986 */ /* 0x000fe2000c101506 */
[----:B------:R-:W-:-:S03]  /*d000*/  FFMA.FTZ R88, R0, R88, -0.72134751081466674805 ;  /* 0xbf38aa3b00587423 */ /* 0x000fc60000010058 */
[----:B------:R-:W-:Y:S01]  /*d010*/  STG.E.U16 [R200.64], R130 ;  /* 0x00000082c8007986 */ /* 0x000fe2000c101506 */
[----:B------:R-:W-:Y:S01]  /*d020*/  FMUL R92, R0, R88 ;  /* 0x00000058005c7220 */ /* 0x000fe20000400000 */
[----:B------:R-:W-:Y:S02]  /*d030*/  FSEL R88, RZ, -23, P1 ;  /* 0xc1b80000ff587808 */ /* 0x000fe40000800000 */
[----:B------:R-:W-:Y:S01]  /*d040*/  ISETP.GE.U32.AND P1, PT, R246, 0x7f800000, PT ;  /* 0x7f800000f600780c */ /* 0x000fe20003f26070 */
[----:B------:R-:W-:Y:S01]  /*d050*/  FMUL R92, R0, R92 ;  /* 0x0000005c005c7220 */ /* 0x000fe20000400000 */
[----:B------:R2:W-:Y:S01]  /*d060*/  STG.E.U16 [R198.64], R126 ;  /* 0x0000007ec6007986 */ /* 0x0005e2000c101506 */
[----:B0-----:R-:W-:Y:S01]  /*d070*/  FFMA.FTZ R11, R11, 1.1920928955078125e-07, R88 ;  /* 0x340000000b0b7823 */ /* 0x001fe20000010058 */
[----:B-1----:R-:W-:Y:S01]  /*d080*/  PRMT R81, R118, 0x7632, R81 ;  /* 0x0000763276517816 */ /* 0x002fe20000000051 */
[----:B------:R-:W-:Y:S01]  /*d090*/  FFMA.FTZ R92, R0, 1.4426950216293334961, R92 ;  /* 0x3fb8aa3b005c7823 */ /* 0x000fe2000001005c */
[----:B------:R-:W-:Y:S01]  /*d0a0*/  FSEL R0, RZ, -23, P4 ;  /* 0xc1b80000ff007808 */ /* 0x000fe20002000000 */
[----:B------:R0:W-:Y:S01]  /*d0b0*/  STG.E.U16 [R196.64], R122 ;  /* 0x0000007ac4007986 */ /* 0x0001e2000c101506 */
[----:B------:R-:W-:Y:S01]  /*d0c0*/  ISETP.GE.U32.AND P4, PT, R245, 0x7f800000, PT ;  /* 0x7f800000f500780c */ /* 0x000fe20003f86070 */
[----:B------:R-:W-:-:S02]  /*d0d0*/  FADD R10, R11, R92 ;  /* 0x0000005c0b0a7221 */ /* 0x000fc40000000000 */
[----:B------:R-:W-:Y:S01]  /*d0e0*/  FFMA.FTZ R0, R80, 1.1920928955078125e-07, R0 ;  /* 0x3400000050007823 */ /* 0x000fe20000010000 */
[----:B------:R-:W-:Y:S01]  /*d0f0*/  STG.E.U16 [R194.64], R118 ;  /* 0x00000076c2007986 */ /* 0x000fe2000c101506 */
[----:B------:R-:W-:Y:S02]  /*d100*/  @P1 MOV R11, 0x7f800000 ;  /* 0x7f800000000b1802 */ /* 0x000fe40000000f00 */
[----:B------:R-:W-:Y:S01]  /*d110*/  FADD R0, R0, R84 ;  /* 0x0000005400007221 */ /* 0x000fe20000000000 */
[----:B------:R-:W-:Y:S01]  /*d120*/  IADD3 R84, R242, -0x3f3504f3, RZ ;  /* 0xc0cafb0df2547810 */ /* 0x000fe20007ffe0ff */
[----:B------:R-:W-:Y:S01]  /*d130*/  STG.E.U16 [R192.64], R114 ;  /* 0x00000072c0007986 */ /* 0x000fe2000c101506 */
[----:B------:R-:W-:Y:S01]  /*d140*/  @P1 FFMA.FTZ R10, R246, R11, +INF ;  /* 0x7f800000f60a1423 */ /* 0x000fe2000001000b */
[----:B------:R-:W-:Y:S02]  /*d150*/  IADD3 R11, R244, -0x3f3504f3, RZ ;  /* 0xc0cafb0df40b7810 */ /* 0x000fe40007ffe0ff */
[----:B------:R-:W-:Y:S01]  /*d160*/  FSETP.NEU.AND P1, PT, R12, RZ, PT ;  /* 0x000000ff0c00720b */ /* 0x000fe20003f2d000 */
[----:B------:R-:W-:Y:S01]  /*d170*/  @P4 IMAD.MOV.U32 R12, RZ, RZ, 0x7f800000 ;  /* 0x7f800000ff0c4424 */ /* 0x000fe200078e00ff */
[----:B------:R-:W-:Y:S01]  /*d180*/  LOP3.LUT R11, R11, 0xff800000, RZ, 0xc0, !PT ;  /* 0xff8000000b0b7812 */ /* 0x000fe200078ec0ff */
[----:B------:R1:W-:Y:S01]  /*d190*/  STG.E.U16 [R190.64], R110 ;  /* 0x0000006ebe007986 */ /* 0x0003e2000c101506 */
[----:B------:R-:W-:Y:S01]  /*d1a0*/  LOP3.LUT R84, R84, 0xff800000, RZ, 0xc0, !PT ;  /* 0xff80000054547812 */ /* 0x000fe200078ec0ff */
[----:B------:R-:W-:Y:S01]  /*d1b0*/  @P4 FFMA.FTZ R0, R245, R12, +INF ;  /* 0x7f800000f5004423 */ /* 0x000fe2000001000c */
[----:B------:R-:W-:Y:S01]  /*d1c0*/  FSETP.NEU.AND P4, PT, R246, RZ, PT ;  /* 0x000000fff600720b */ /* 0x000fe20003f8d000 */
[----:B------:R-:W-:Y:S01]  /*d1d0*/  IMAD.IADD R12, R244, 0x1, -R11 ;  /* 0x00000001f40c7824 */ /* 0x000fe200078e0a0b */
[----:B------:R-:W-:Y:S01]  /*d1e0*/  IADD3 R80, R242, -R84, RZ ;  /* 0x80000054f2507210 */ /* 0x000fe20007ffe0ff */
[----:B------:R-:W-:Y:S01]  /*d1f0*/  I2F R11, R11 ;  /* 0x0000000b000b7306 */ /* 0x000fe20000201400 */
[----:B------:R3:W-:Y:S01]  /*d200*/  STG.E.U16 [R188.64], R106 ;  /* 0x0000006abc007986 */ /* 0x0007e2000c101506 */
[----:B------:R-:W-:Y:S01]  /*d210*/  FADD R12, R12, -1 ;  /* 0xbf8000000c0c7421 */ /* 0x000fe20000000000 */
[----:B--2---:R-:W-:Y:S01]  /*d220*/  PRMT R126, R126, 0x7632, R126 ;  /* 0x000076327e7e7816 */ /* 0x004fe2000000007e */
[----:B------:R-:W-:Y:S01]  /*d230*/  FADD R80, R80, -1 ;  /* 0xbf80000050507421 */ /* 0x000fe20000000000 */
[----:B------:R2:W-:Y:S01]  /*d240*/  STG.E.U16 [R186.64], R102 ;  /* 0x00000066ba007986 */ /* 0x0005e2000c101506 */
[-C--:B------:R-:W-:Y:S01]  /*d250*/  FFMA.FTZ R92, R12, R251.reuse, -0.16845393180847167969 ;  /* 0xbe2c7f300c5c7423 */ /* 0x080fe200000100fb */
[----:B0-----:R-:W-:Y:S01]  /*d260*/  PRMT R122, R122, 0x7632, R122 ;  /* 0x000076327a7a7816 */ /* 0x001fe2000000007a */
[----:B------:R-:W-:Y:S01]  /*d270*/  FFMA.FTZ R88, R80, R251, -0.16845393180847167969 ;  /* 0xbe2c7f3050587423 */ /* 0x000fe200000100fb */
[----:B------:R-:W0:Y:S01]  /*d280*/  I2F R84, R84 ;  /* 0x0000005400547306 */ /* 0x000e220000201400 */
[----:B------:R-:W-:Y:S01]  /*d290*/  FFMA.FTZ R92, R12, R92, 0.1716887056827545166 ;  /* 0x3e2fcf2a0c5c7423 */ /* 0x000fe2000001005c */
[----:B------:R4:W-:Y:S01]  /*d2a0*/  STG.E.U16 [R184.64], R142 ;  /* 0x0000008eb8007986 */ /* 0x0009e2000c101506 */
[----:B------:R-:W-:Y:S01]  /*d2b0*/  FFMA.FTZ R251, R80, R88, 0.1716887056827545166 ;  /* 0x3e2fcf2a50fb7423 */ /* 0x000fe20000010058 */
[----:B-1----:R-:W-:Y:S01]  /*d2c0*/  PRMT R110, R110, 0x7632, R110 ;  /* 0x000076326e6e7816 */ /* 0x002fe2000000006e */
[----:B------:R-:W-:Y:S01]  /*d2d0*/  FFMA.FTZ R92, R12, R92, -0.17900948226451873779 ;  /* 0xbe374e430c5c7423 */ /* 0x000fe2000001005c */
[----:B------:R1:W-:Y:S01]  /*d2e0*/  STG.E.U16 [R182.64], R138 ;  /* 0x0000008ab6007986 */ /* 0x0003e2000c101506 */
[----:B------:R-:W-:Y:S01]  /*d2f0*/  FFMA.FTZ R251, R80, R251, -0.17900948226451873779 ;  /* 0xbe374e4350fb7423 */ /* 0x000fe200000100fb */
[----:B---3--:R-:W-:Y:S01]  /*d300*/  PRMT R106, R106, 0x7632, R106 ;  /* 0x000076326a6a7816 */ /* 0x008fe2000000006a */
[----:B------:R-:W-:Y:S01]  /*d310*/  FFMA.FTZ R92, R12, R92, 0.20512372255325317383 ;  /* 0x3e520bf40c5c7423 */ /* 0x000fe2000001005c */
[----:B------:R3:W-:Y:S01]  /*d320*/  STG.E.U16 [R180.64], R98 ;  /* 0x00000062b4007986 */ /* 0x0007e2000c101506 */
[----:B------:R-:W-:Y:S01]  /*d330*/  FFMA.FTZ R251, R80, R251, 0.20512372255325317383 ;  /* 0x3e520bf450fb7423 */ /* 0x000fe200000100fb */
[----:B--2---:R-:W-:Y:S01]  /*d340*/  PRMT R102, R102, 0x7632, R102 ;  /* 0x0000763266667816 */ /* 0x004fe20000000066 */
[----:B------:R-:W-:Y:S01]  /*d350*/  FFMA.FTZ R92, R12, R92, -0.24046532809734344482 ;  /* 0xbe763c8b0c5c7423 */ /* 0x000fe2000001005c */
[----:B------:R2:W-:Y:S01]  /*d360*/  STG.E.U16 [R178.64], R94 ;  /* 0x0000005eb2007986 */ /* 0x0005e2000c101506 */
[----:B------:R-:W-:Y:S01]  /*d370*/  FFMA.FTZ R251, R80, R251, -0.24046532809734344482 ;  /* 0xbe763c8b50fb7423 */ /* 0x000fe200000100fb */
[----:B----4-:R-:W-:Y:S01]  /*d380*/  PRMT R142, R142, 0x7632, R142 ;  /* 0x000076328e8e7816 */ /* 0x010fe2000000008e */
[----:B------:R-:W-:Y:S01]  /*d390*/  FFMA.FTZ R92, R12, R92, 0.28857114911079406738 ;  /* 0x3e93bf990c5c7423 */ /* 0x000fe2000001005c */
[----:B------:R4:W-:Y:S01]  /*d3a0*/  STG.E.U16 [R176.64], R90 ;  /* 0x0000005ab0007986 */ /* 0x0009e2000c101506 */
[----:B------:R-:W-:Y:S01]  /*d3b0*/  FFMA.FTZ R251, R80, R251, 0.28857114911079406738 ;  /* 0x3e93bf9950fb7423 */ /* 0x000fe200000100fb */
[----:B-1----:R-:W-:Y:S01]  /*d3c0*/  PRMT R138, R138, 0x7632, R138 ;  /* 0x000076328a8a7816 */ /* 0x002fe2000000008a */
[----:B------:R-:W-:Y:S01]  /*d3d0*/  FFMA.FTZ R92, R12, R92, -0.36067417263984680176 ;  /* 0xbeb8aa490c5c7423 */ /* 0x000fe2000001005c */
[----:B------:R1:W-:Y:S01]  /*d3e0*/  STG.E.U16 [R174.64], R86 ;  /* 0x00000056ae007986 */ /* 0x0003e2000c101506 */
[----:B------:R-:W-:Y:S01]  /*d3f0*/  FFMA.FTZ R251, R80, R251, -0.36067417263984680176 ;  /* 0xbeb8aa4950fb7423 */ /* 0x000fe200000100fb */
[----:B---3--:R-:W-:Y:S01]  /*d400*/  PRMT R98, R98, 0x7632, R98 ;  /* 0x0000763262627816 */ /* 0x008fe20000000062 */
[----:B------:R-:W-:Y:S01]  /*d410*/  FFMA.FTZ R92, R12, R92, 0.48089820146560668945 ;  /* 0x3ef6384a0c5c7423 */ /* 0x000fe2000001005c */
[----:B------:R3:W-:Y:S01]  /*d420*/  STG.E.U16 [R172.64], R82 ;  /* 0x00000052ac007986 */ /* 0x0007e2000c101506 */
[----:B------:R-:W-:Y:S01]  /*d430*/  FFMA.FTZ R251, R80, R251, 0.48089820146560668945 ;  /* 0x3ef6384a50fb7423 */ /* 0x000fe200000100fb */
[----:B--2---:R-:W-:Y:S01]  /*d440*/  PRMT R94, R94, 0x7632, R94 ;  /* 0x000076325e5e7816 */ /* 0x004fe2000000005e */
[----:B------:R-:W-:Y:S01]  /*d450*/  FFMA.FTZ R92, R12, R92, -0.72134751081466674805 ;  /* 0xbf38aa3b0c5c7423 */ /* 0x000fe2000001005c */
[----:B------:R-:W-:Y:S01]  /*d460*/  STG.E.U16 [R170.64], R85 ;  /* 0x00000055aa007986 */ /* 0x000fe2000c101506 */
[----:B------:R-:W-:Y:S01]  /*d470*/  FFMA.FTZ R251, R80, R251, -0.72134751081466674805 ;  /* 0xbf38aa3b50fb7423 */ /* 0x000fe200000100fb */
[----:B----4-:R-:W-:Y:S01]  /*d480*/  PRMT R90, R90, 0x7632, R90 ;  /* 0x000076325a5a7816 */ /* 0x010fe2000000005a */
[----:B------:R-:W-:Y:S01]  /*d490*/  FMUL R92, R12, R92 ;  /* 0x0000005c0c5c7220 */ /* 0x000fe20000400000 */
[----:B-1----:R-:W-:Y:S01]  /*d4a0*/  PRMT R86, R86, 0x7632, R86 ;  /* 0x0000763256567816 */ /* 0x002fe20000000056 */
[----:B------:R-:W-:Y:S01]  /*d4b0*/  FMUL R88, R80, R251 ;  /* 0x000000fb50587220 */ /* 0x000fe20000400000 */
[----:B------:R-:W-:Y:S01]  /*d4c0*/  FSEL R251, RZ, -23, P0 ;  /* 0xc1b80000fffb7808 */ /* 0x000fe20000000000 */
[----:B------:R-:W-:Y:S01]  /*d4d0*/  FMUL R92, R12, R92 ;  /* 0x0000005c0c5c7220 */ /* 0x000fe20000400000 */
[----:B------:R-:W-:Y:S01]  /*d4e0*/  ISETP.GE.U32.AND P0, PT, R242, 0x7f800000, PT ;  /* 0x7f800000f200780c */ /* 0x000fe20003f06070 */
[----:B------:R-:W-:Y:S01]  /*d4f0*/  FMUL R88, R80, R88 ;  /* 0x0000005850587220 */ /* 0x000fe20000400000 */
[----:B---3--:R-:W-:Y:S01]  /*d500*/  PRMT R82, R82, 0x7632, R82 ;  /* 0x0000763252527816 */ /* 0x008fe20000000052 */
[----:B------:R-:W-:Y:S01]  /*d510*/  FFMA.FTZ R92, R12, 1.4426950216293334961, R92 ;  /* 0x3fb8aa3b0c5c7823 */ /* 0x000fe2000001005c */
[----:B------:R-:W-:Y:S01]  /*d520*/  FSEL R12, RZ, -23, P2 ;  /* 0xc1b80000ff0c7808 */ /* 0x000fe20001000000 */
[----:B0-----:R-:W-:Y:S01]  /*d530*/  FFMA.FTZ R84, R84, 1.1920928955078125e-07, R251 ;  /* 0x3400000054547823 */ /* 0x001fe200000100fb */
[----:B------:R-:W-:Y:S01]  /*d540*/  ISETP.GE.U32.AND P2, PT, R244, 0x7f800000, PT ;  /* 0x7f800000f400780c */ /* 0x000fe20003f46070 */
[----:B------:R-:W-:Y:S01]  /*d550*/  FFMA.FTZ R88, R80, 1.4426950216293334961, R88 ;  /* 0x3fb8aa3b50587823 */ /* 0x000fe20000010058 */
[----:B------:R-:W-:Y:S01]  /*d560*/  PRMT R80, R114, 0x7632, R80 ;  /* 0x0000763272507816 */ /* 0x000fe20000000050 */
[--C-:B------:R-:W-:Y:S01]  /*d570*/  FFMA.FTZ R11, R11, 1.1920928955078125e-07, R12.reuse ;  /* 0x340000000b0b7823 */ /* 0x100fe2000001000c */
[----:B------:R-:W-:Y:S01]  /*d580*/  PRMT R12, R131, 0x7632, R12 ;  /* 0x00007632830c7816 */ /* 0x000fe2000000000c */
[----:B------:R-:W-:Y:S01]  /*d590*/  FADD R84, R84, R88 ;  /* 0x0000005854547221 */ /* 0x000fe20000000000 */
[----:B------:R-:W-:Y:S01]  /*d5a0*/  FSEL R248, R248, -INF , P1 ;  /* 0xff800000f8f87808 */ /* 0x000fe20000800000 */
[----:B------:R-:W-:Y:S01]  /*d5b0*/  FADD R11, R11, R92 ;  /* 0x0000005c0b0b7221 */ /* 0x000fe20000000000 */
[----:B------:R-:W-:-:S05]  /*d5c0*/  @P0 MOV R251, 0x7f800000 ;  /* 0x7f80000000fb0802 */ /* 0x000fca0000000f00 */
[----:B------:R-:W-:Y:S01]  /*d5d0*/  @P0 FFMA.FTZ R84, R242, R251, +INF ;  /* 0x7f800000f2540423 */ /* 0x000fe200000100fb */
[----:B------:R-:W-:Y:S01]  /*d5e0*/  FSETP.NEU.AND P0, PT, R245, RZ, PT ;  /* 0x000000fff500720b */ /* 0x000fe20003f0d000 */
[----:B------:R-:W-:-:S03]  /*d5f0*/  @P2 IMAD.MOV.U32 R245, RZ, RZ, 0x7f800000 ;  /* 0x7f800000fff52424 */ /* 0x000fc600078e00ff */
[----:B------:R-:W-:Y:S01]  /*d600*/  FSEL R0, R0, -INF , P0 ;  /* 0xff80000000007808 */ /* 0x000fe20000000000 */
[----:B------:R-:W-:Y:S01]  /*d610*/  @P2 FFMA.FTZ R11, R244, R245, +INF ;  /* 0x7f800000f40b2423 */ /* 0x000fe200000100f5 */
[----:B------:R-:W-:Y:S02]  /*d620*/  FSETP.NEU.AND P2, PT, R242, RZ, PT ;  /* 0x000000fff200720b */ /* 0x000fe40003f4d000 */
[----:B------:R-:W-:Y:S02]  /*d630*/  FSEL R245, R10, -INF , P4 ;  /* 0xff8000000af57808 */ /* 0x000fe40002000000 */
[----:B------:R-:W-:Y:S02]  /*d640*/  FSETP.NEU.AND P4, PT, R13, RZ, PT ;  /* 0x000000ff0d00720b */ /* 0x000fe40003f8d000 */
[----:B------:R-:W-:Y:S02]  /*d650*/  FSEL R13, R84, -INF , P2 ;  /* 0xff800000540d7808 */ /* 0x000fe40001000000 */
[----:B------:R-:W-:-:S02]  /*d660*/  PRMT R84, R130, 0x7632, R84 ;  /* 0x0000763282547816 */ /* 0x000fc40000000054 */
[----:B------:R-:W-:Y:S02]  /*d670*/  PRMT R10, R135, 0x7632, R10 ;  /* 0x00007632870a7816 */ /* 0x000fe4000000000a */
[----:B------:R-:W-:Y:S01]  /*d680*/  FSETP.NEU.AND P0, PT, R243, RZ, PT ;  /* 0x000000fff300720b */ /* 0x000fe20003f0d000 */
[----:B------:R-:W-:Y:S01]  /*d690*/  STG.E.U16 [R168.64], R84 ;  /* 0x00000054a8007986 */ /* 0x000fe2000c101506 */
[----:B------:R-:W-:Y:S02]  /*d6a0*/  FSETP.NEU.AND P2, PT, R244, RZ, PT ;  /* 0x000000fff400720b */ /* 0x000fe40003f4d000 */
[----:B------:R-:W-:Y:S01]  /*d6b0*/  FSEL R250, R250, -INF , P0 ;  /* 0xff800000fafa7808 */ /* 0x000fe20000000000 */
[----:B------:R-:W-:Y:S01]  /*d6c0*/  STG.E.U16 [R166.64], R126 ;  /* 0x0000007ea6007986 */ /* 0x000fe2000c101506 */
[----:B------:R-:W-:-:S03]  /*d6d0*/  FSEL R249, R249, -INF , P4 ;  /* 0xff800000f9f97808 */ /* 0x000fc60002000000 */
[----:B------:R-:W-:Y:S04]  /*d6e0*/  STG.E.U16 [R164.64], R122 ;  /* 0x0000007aa4007986 */ /* 0x000fe8000c101506 */
        /* <DEDUP_REMOVED lines=13> */
[----:B------:R0:W-:Y:S04]  /*d7c0*/  STG.E.U16 [R68.64], R131 ;  /* 0x0000008344007986 */ /* 0x0001e8000c101506 */
[----:B------:R1:W-:Y:S04]  /*d7d0*/  STG.E.U16 [R64.64], R127 ;  /* 0x0000007f40007986 */ /* 0x0003e8000c101506 */
[----:B------:R2:W-:Y:S04]  /*d7e0*/  STG.E.U16 [R60.64], R123 ;  /* 0x0000007b3c007986 */ /* 0x0005e8000c101506 */
[----:B------:R3:W-:Y:S01]  /*d7f0*/  STG.E.U16 [R56.64], R119 ;  /* 0x0000007738007986 */ /* 0x0007e2000c101506 */
[----:B0-----:R-:W-:-:S03]  /*d800*/  PRMT R69, R127, 0x7632, R69 ;  /* 0x000076327f457816 */ /* 0x001fc60000000045 */
[----:B------:R0:W-:Y:S01]  /*d810*/  STG.E.U16 [R52.64], R115 ;  /* 0x0000007334007986 */ /* 0x0001e2000c101506 */
[----:B-1----:R-:W-:-:S03]  /*d820*/  PRMT R65, R123, 0x7632, R65 ;  /* 0x000076327b417816 */ /* 0x002fc60000000041 */
[----:B------:R1:W-:Y:S01]  /*d830*/  STG.E.U16 [R48.64], R111 ;  /* 0x0000006f30007986 */ /* 0x0003e2000c101506 */
[----:B--2---:R-:W-:-:S03]  /*d840*/  PRMT R61, R119, 0x7632, R61 ;  /* 0x00007632773d7816 */ /* 0x004fc6000000003d */
[----:B------:R2:W-:Y:S01]  /*d850*/  STG.E.U16 [R44.64], R107 ;  /* 0x0000006b2c007986 */ /* 0x0005e2000c101506 */
[----:B---3--:R-:W-:Y:S02]  /*d860*/  PRMT R57, R115, 0x7632, R57 ;  /* 0x0000763273397816 */ /* 0x008fe40000000039 */
[----:B------:R-:W-:Y:S01]  /*d870*/  PRMT R119, R87, 0x7632, R119 ;  /* 0x0000763257777816 */ /* 0x000fe20000000077 */
[----:B------:R3:W-:Y:S01]  /*d880*/  STG.E.U16 [R40.64], R103 ;  /* 0x0000006728007986 */ /* 0x0007e2000c101506 */
[----:B0-----:R-:W-:-:S03]  /*d890*/  PRMT R53, R111, 0x7632, R53 ;  /* 0x000076326f357816 */ /* 0x001fc60000000035 */
[----:B------:R0:W-:Y:S01]  /*d8a0*/  STG.E.U16 [R36.64], R143 ;  /* 0x0000008f24007986 */ /* 0x0001e2000c101506 */
[----:B-1----:R-:W-:-:S03]  /*d8b0*/  PRMT R49, R107, 0x7632, R49 ;  /* 0x000076326b317816 */ /* 0x002fc60000000031 */
[----:B------:R1:W-:Y:S01]  /*d8c0*/  STG.E.U16 [R32.64], R139 ;  /* 0x0000008b20007986 */ /* 0x0003e2000c101506 */
[----:B--2---:R-:W-:-:S03]  /*d8d0*/  PRMT R45, R103, 0x7632, R45 ;  /* 0x00007632672d7816 */ /* 0x004fc6000000002d */
[----:B------:R2:W-:Y:S01]  /*d8e0*/  STG.E.U16 [R28.64], R99 ;  /* 0x000000631c007986 */ /* 0x0005e2000c101506 */
[----:B---3--:R-:W-:-:S03]  /*d8f0*/  PRMT R41, R143, 0x7632, R41 ;  /* 0x000076328f297816 */ /* 0x008fc60000000029 */
        /* <DEDUP_REMOVED lines=11> */
[----:B-1----:R-:W-:Y:S02]  /*d9b0*/  FFMA R18, R245, 0.69314718246459960938, R4 ;  /* 0x3f317218f5127823 */ /* 0x002fe40000000004 */
[----:B------:R-:W-:Y:S01]  /*d9c0*/  FFMA R19, R250, 0.69314718246459960938, R5 ;  /* 0x3f317218fa137823 */ /* 0x000fe20000000005 */
[----:B------:R3:W-:Y:S01]  /*d9d0*/  STG.E.U16 [R66.64], R69 ;  /* 0x0000004542007986 */ /* 0x0007e2000c101506 */
[----:B--2---:R-:W-:Y:S01]  /*d9e0*/  FFMA R17, R0, 0.69314718246459960938, R3 ;  /* 0x3f31721800117823 */ /* 0x004fe20000000003 */
[----:B------:R-:W-:Y:S01]  /*d9f0*/  FSEL R0, R11, -INF , P2 ;  /* 0xff8000000b007808 */ /* 0x000fe20001000000 */
[----:B------:R-:W-:Y:S01]  /*da00*/  FFMA R16, R13, 0.69314718246459960938, R2 ;  /* 0x3f3172180d107823 */ /* 0x000fe20000000002 */
[----:B------:R3:W-:Y:S01]  /*da10*/  STG.E.U16 [R62.64], R65 ;  /* 0x000000413e007986 */ /* 0x0007e2000c101506 */
[----:B------:R-:W-:Y:S02]  /*da20*/  FFMA R4, R249, 0.69314718246459960938, R6 ;  /* 0x3f317218f9047823 */ /* 0x000fe40000000006 */
[----:B------:R-:W-:Y:S01]  /*da30*/  FFMA R5, R248, 0.69314718246459960938, R7 ;  /* 0x3f317218f8057823 */ /* 0x000fe20000000007 */
[----:B------:R3:W-:Y:S01]  /*da40*/  STG.E.U16 [R58.64], R61 ;  /* 0x0000003d3a007986 */ /* 0x0007e2000c101506 */
[----:B------:R-:W-:-:S02]  /*da50*/  FFMA R6, R247, 0.69314718246459960938, R8 ;  /* 0x3f317218f7067823 */ /* 0x000fc40000000008 */
[----:B------:R-:W-:Y:S01]  /*da60*/  FFMA R7, R0, 0.69314718246459960938, R9 ;  /* 0x3f31721800077823 */ /* 0x000fe20000000009 */
[----:B------:R3:W-:Y:S04]  /*da70*/  STG.E.U16 [R54.64], R57 ;  /* 0x0000003936007986 */ /* 0x0007e8000c101506 */
        /* <DEDUP_REMOVED lines=10> */
[----:B------:R-:W-:Y:S06]  /*db20*/  BAR.SYNC.DEFER_BLOCKING 0x0 ;  /* 0x0000000000007b1d */ /* 0x000fec0000010000 */
[----:B------:R3:W-:Y:S04]  /*db30*/  STS.128 [R132.X4], R16 ;  /* 0x0000001084007388 */ /* 0x0007e80000004c00 */
[----:B------:R3:W-:Y:S04]  /*db40*/  STS.128 [R132.X4+0x80], R4 ;  /* 0x0000800484007388 */ /* 0x0007e80000004c00 */
[----:B------:R-:W-:Y:S06]  /*db50*/  BAR.SYNC.DEFER_BLOCKING 0x0 ;  /* 0x0000000000007b1d */ /* 0x000fec0000010000 */
[----:B------:R-:W-:Y:S05]  /*db60*/  @P6 EXIT ;  /* 0x000000000000694d */ /* 0x000fea0003800000 */
[----:B---3--:R-:W0:Y:S04]  /*db70*/  S2R R132, SR_CTAID.X ;  /* 0x0000000000847919 */ /* 0x008e280000002500 */
[----:B------:R-:W1:Y:S04]  /*db80*/  S2R R128, SR_CTAID.Y ;  /* 0x0000000000807919 */ /* 0x000e680000002600 */
[----:B------:R-:W2:Y:S04]  /*db90*/  S2R R124, SR_TID.X ;  /* 0x00000000007c7919 */ /* 0x000ea80000002100 */
[----:B------:R-:W3:Y:S01]  /*dba0*/  LDS R7, [R252] ;  /* 0x00000000fc077984 */ /* 0x000ee20000000800 */
[----:B0-----:R-:W-:Y:S01]  /*dbb0*/  SHF.L.U32 R132, R132, 0x6, RZ ;  /* 0x0000000684847819 */ /* 0x001fe200000006ff */
[----:B-1----:R-:W-:-:S03]  /*dbc0*/  IMAD R0, R128, c[0x0][0x1cc], RZ ;  /* 0x0000730080007a24 */ /* 0x002fc600078e02ff */
[----:B--2---:R-:W-:Y:S01]  /*dbd0*/  LOP3.LUT R132, R132, 0x3f, R124, 0xf8, !PT ;  /* 0x0000003f84847812 */ /* 0x004fe200078ef87c */
[C---:B------:R-:W-:Y:S02]  /*dbe0*/  IMAD.SHL.U32 R2, R0.reuse, 0x4, RZ ;  /* 0x0000000400027824 */ /* 0x040fe400078e00ff */
[----:B------:R-:W-:Y:S01]  /*dbf0*/  IMAD.HI R0, R0, 0x4, RZ ;  /* 0x0000000400007827 */ /* 0x000fe200078e02ff */
[----:B------:R-:W-:-:S03]  /*dc00*/  SHF.L.U32 R3, R132, 0x2, RZ ;  /* 0x0000000284037819 */ /* 0x000fc600000006ff */
[----:B------:R-:W-:Y:S01]  /*dc10*/  IMAD.HI R5, R132, 0x4, RZ ;  /* 0x0000000484057827 */ /* 0x000fe200078e02ff */
[----:B------:R-:W-:-:S04]  /*dc20*/  IADD3 R2, P0, P1, R3, c[0x0][0x180], R2 ;  /* 0x0000600003027a10 */ /* 0x000fc8000791e002 */
[----:B------:R-:W-:-:S05]  /*dc30*/  IADD3.X R3, R5, c[0x0][0x184], R0, P0, P1 ;  /* 0x0000610005037a10 */ /* 0x000fca00007e2400 */
[----:B---3--:R-:W-:Y:S01]  /*dc40*/  STG.E [R2.64], R7 ;  /* 0x0000000702007986 */ /* 0x008fe2000c101906 */
[----:B------:R-:W-:Y:S05]  /*dc50*/  EXIT ;  /* 0x000000000000794d */ /* 0x000fea0003800000 */
.L_x_2:
[----:B------:R-:W-:-:S00]  /*dc60*/  BRA `(.L_x_2) ;  /* 0xfffffff000007947 */ /* 0x000fc0000383ffff */
[----:B------:R-:W-:-:S00]  /*dc70*/  NOP ;  /* 0x0000000000007918 */ /* 0x000fc00000000000 */
        /* <DEDUP_REMOVED lines=8> */
.L_x_3:


//--------------------- .nv.global.init           --------------------------
	.section	.nv.global.init,"aw",@progbits
.nv.global.init:
	.type		_$_str,@object
	.size		_$_str,(.L_0 - _$_str)
_$_str:
        /*0000*/ 	.byte	0x5f, 0x5f, 0x43, 0x55, 0x44, 0x41, 0x5f, 0x46, 0x54, 0x5a, 0x00
.L_0:


//--------------------- .nv.shared.attn_fwd       --------------------------
	.section	.nv.shared.attn_fwd,"aw",@nobits
	.sectionflags	@""
	.align	16
